//
// Generated by NVIDIA NVVM Compiler
//
// Compiler Build ID: CL-36424714
// Cuda compilation tools, release 13.0, V13.0.88
// Based on NVVM 20.0.0
//

.version 9.0
.target sm_100
.address_size 64

	// .globl	_Z11print1DInfoi
.extern .func  (.param .b32 func_retval0) vprintf
(
	.param .b64 vprintf_param_0,
	.param .b64 vprintf_param_1
)
;
.global .align 1 .b8 $str[75] = {84, 104, 114, 101, 97, 100, 91, 37, 50, 100, 93, 58, 32, 66, 108, 111, 99, 107, 61, 37, 100, 44, 32, 76, 111, 99, 97, 108, 73, 68, 61, 37, 100, 44, 32, 71, 108, 111, 98, 97, 108, 73, 68, 61, 37, 100, 44, 32, 71, 114, 105, 100, 83, 105, 122, 101, 61, 37, 100, 44, 32, 66, 108, 111, 99, 107, 83, 105, 122, 101, 61, 37, 100, 10};
.global .align 1 .b8 $str$1[65] = {84, 104, 114, 101, 97, 100, 91, 37, 50, 100, 44, 37, 50, 100, 93, 58, 32, 66, 108, 111, 99, 107, 40, 37, 100, 44, 37, 100, 41, 32, 76, 111, 99, 97, 108, 40, 37, 100, 44, 37, 100, 41, 32, 71, 108, 111, 98, 97, 108, 40, 37, 100, 44, 37, 100, 41, 32, 73, 100, 120, 61, 37, 100, 10};

.visible .entry _Z11print1DInfoi(
	.param .u32 _Z11print1DInfoi_param_0
)
{
	.local .align 8 .b8 	__local_depot0[24];
	.reg .b64 	%SP;
	.reg .b64 	%SPL;
	.reg .pred 	%p<2>;
	.reg .b32 	%r<8>;
	.reg .b64 	%rd<5>;

	mov.u64 	%SPL, __local_depot0;
	cvta.local.u64 	%SP, %SPL;
	mov.u32 	%r1, %tid.x;
	mov.u32 	%r2, %ctaid.x;
	mov.u32 	%r3, %ntid.x;
	mad.lo.s32 	%r4, %r2, %r3, %r1;
	setp.gt.u32 	%p1, %r4, 19;
	@%p1 bra 	$L__BB0_2;
	add.u64 	%rd1, %SP, 0;
	add.u64 	%rd2, %SPL, 0;
	mov.u32 	%r5, %nctaid.x;
	st.local.v2.u32 	[%rd2], {%r4, %r2};
	st.local.v2.u32 	[%rd2+8], {%r1, %r4};
	st.local.v2.u32 	[%rd2+16], {%r5, %r3};
	mov.u64 	%rd3, $str;
	cvta.global.u64 	%rd4, %rd3;
	{ // callseq 0, 0
	.param .b64 param0;
	st.param.b64 	[param0], %rd4;
	.param .b64 param1;
	st.param.b64 	[param1], %rd1;
	.param .b32 retval0;
	call.uni (retval0), 
	vprintf, 
	(
	param0, 
	param1
	);
	ld.param.b32 	%r6, [retval0];
	} // callseq 0
$L__BB0_2:
	ret;

}
	// .globl	_Z9process1DPfi
.visible .entry _Z9process1DPfi(
	.param .u64 .ptr .align 1 _Z9process1DPfi_param_0,
	.param .u32 _Z9process1DPfi_param_1
)
{
	.reg .pred 	%p<2>;
	.reg .b32 	%r<6>;
	.reg .b32 	%f<4>;
	.reg .b64 	%rd<5>;

	ld.param.u64 	%rd1, [_Z9process1DPfi_param_0];
	ld.param.u32 	%r2, [_Z9process1DPfi_param_1];
	mov.u32 	%r3, %ctaid.x;
	mov.u32 	%r4, %ntid.x;
	mov.u32 	%r5, %tid.x;
	mad.lo.s32 	%r1, %r3, %r4, %r5;
	setp.ge.s32 	%p1, %r1, %r2;
	@%p1 bra 	$L__BB1_2;
	cvta.to.global.u64 	%rd2, %rd1;
	mul.wide.s32 	%rd3, %r1, 4;
	add.s64 	%rd4, %rd2, %rd3;
	ld.global.f32 	%f1, [%rd4];
	fma.rn.f32 	%f2, %f1, %f1, 0f3F800000;
	sqrt.rn.f32 	%f3, %f2;
	st.global.f32 	[%rd4], %f3;
$L__BB1_2:
	ret;

}
	// .globl	_Z11print2DInfoii
.visible .entry _Z11print2DInfoii(
	.param .u32 _Z11print2DInfoii_param_0,
	.param .u32 _Z11print2DInfoii_param_1
)
{
	.local .align 8 .b8 	__local_depot2[40];
	.reg .b64 	%SP;
	.reg .b64 	%SPL;
	.reg .pred 	%p<4>;
	.reg .b32 	%r<14>;
	.reg .b64 	%rd<5>;

	mov.u64 	%SPL, __local_depot2;
	cvta.local.u64 	%SP, %SPL;
	ld.param.u32 	%r8, [_Z11print2DInfoii_param_0];
	mov.u32 	%r1, %ctaid.x;
	mov.u32 	%r9, %ntid.x;
	mov.u32 	%r2, %tid.x;
	mad.lo.s32 	%r3, %r1, %r9, %r2;
	mov.u32 	%r4, %ctaid.y;
	mov.u32 	%r10, %ntid.y;
	mov.u32 	%r5, %tid.y;
	mad.lo.s32 	%r6, %r4, %r10, %r5;
	mul.lo.s32 	%r7, %r6, %r8;
	setp.gt.u32 	%p1, %r6, 3;
	setp.gt.s32 	%p2, %r3, 3;
	or.pred  	%p3, %p1, %p2;
	@%p3 bra 	$L__BB2_2;
	add.u64 	%rd1, %SP, 0;
	add.u64 	%rd2, %SPL, 0;
	st.local.v2.u32 	[%rd2], {%r3, %r6};
	st.local.v2.u32 	[%rd2+8], {%r1, %r4};
	st.local.v2.u32 	[%rd2+16], {%r2, %r5};
	st.local.v2.u32 	[%rd2+24], {%r3, %r6};
	add.s32 	%r11, %r7, %r3;
	st.local.u32 	[%rd2+32], %r11;
	mov.u64 	%rd3, $str$1;
	cvta.global.u64 	%rd4, %rd3;
	{ // callseq 1, 0
	.param .b64 param0;
	st.param.b64 	[param0], %rd4;
	.param .b64 param1;
	st.param.b64 	[param1], %rd1;
	.param .b32 retval0;
	call.uni (retval0), 
	vprintf, 
	(
	param0, 
	param1
	);
	ld.param.b32 	%r12, [retval0];
	} // callseq 1
$L__BB2_2:
	ret;

}
	// .globl	_Z14rgbToGrayscalePhS_ii
.visible .entry _Z14rgbToGrayscalePhS_ii(
	.param .u64 .ptr .align 1 _Z14rgbToGrayscalePhS_ii_param_0,
	.param .u64 .ptr .align 1 _Z14rgbToGrayscalePhS_ii_param_1,
	.param .u32 _Z14rgbToGrayscalePhS_ii_param_2,
	.param .u32 _Z14rgbToGrayscalePhS_ii_param_3
)
{
	.reg .pred 	%p<4>;
	.reg .b16 	%rs<4>;
	.reg .b32 	%r<16>;
	.reg .b32 	%f<7>;
	.reg .b64 	%rd<9>;

	ld.param.u64 	%rd1, [_Z14rgbToGrayscalePhS_ii_param_0];
	ld.param.u64 	%rd2, [_Z14rgbToGrayscalePhS_ii_param_1];
	ld.param.u32 	%r3, [_Z14rgbToGrayscalePhS_ii_param_2];
	ld.param.u32 	%r4, [_Z14rgbToGrayscalePhS_ii_param_3];
	mov.u32 	%r6, %ctaid.x;
	mov.u32 	%r7, %ntid.x;
	mov.u32 	%r8, %tid.x;
	mad.lo.s32 	%r1, %r6, %r7, %r8;
	mov.u32 	%r9, %ctaid.y;
	mov.u32 	%r10, %ntid.y;
	mov.u32 	%r11, %tid.y;
	mad.lo.s32 	%r12, %r9, %r10, %r11;
	setp.ge.s32 	%p1, %r1, %r3;
	setp.ge.s32 	%p2, %r12, %r4;
	or.pred  	%p3, %p1, %p2;
	@%p3 bra 	$L__BB3_2;
	cvta.to.global.u64 	%rd3, %rd1;
	cvta.to.global.u64 	%rd4, %rd2;
	mad.lo.s32 	%r13, %r3, %r12, %r1;
	mul.lo.s32 	%r14, %r13, 3;
	cvt.s64.s32 	%rd5, %r14;
	add.s64 	%rd6, %rd3, %rd5;
	ld.global.u8 	%rs1, [%rd6];
	ld.global.u8 	%rs2, [%rd6+1];
	ld.global.u8 	%rs3, [%rd6+2];
	cvt.rn.f32.u16 	%f1, %rs1;
	cvt.rn.f32.u16 	%f2, %rs2;
	mul.f32 	%f3, %f2, 0f3F1645A2;
	fma.rn.f32 	%f4, %f1, 0f3E991687, %f3;
	cvt.rn.f32.u16 	%f5, %rs3;
	fma.rn.f32 	%f6, %f5, 0f3DE978D5, %f4;
	cvt.rzi.u32.f32 	%r15, %f6;
	cvt.s64.s32 	%rd7, %r13;
	add.s64 	%rd8, %rd4, %rd7;
	st.global.u8 	[%rd8], %r15;
$L__BB3_2:
	ret;

}
	// .globl	_Z11matrixAdd2DPfS_S_ii
.visible .entry _Z11matrixAdd2DPfS_S_ii(
	.param .u64 .ptr .align 1 _Z11matrixAdd2DPfS_S_ii_param_0,
	.param .u64 .ptr .align 1 _Z11matrixAdd2DPfS_S_ii_param_1,
	.param .u64 .ptr .align 1 _Z11matrixAdd2DPfS_S_ii_param_2,
	.param .u32 _Z11matrixAdd2DPfS_S_ii_param_3,
	.param .u32 _Z11matrixAdd2DPfS_S_ii_param_4
)
{
	.reg .pred 	%p<4>;
	.reg .b32 	%r<14>;
	.reg .b32 	%f<4>;
	.reg .b64 	%rd<11>;

	ld.param.u64 	%rd1, [_Z11matrixAdd2DPfS_S_ii_param_0];
	ld.param.u64 	%rd2, [_Z11matrixAdd2DPfS_S_ii_param_1];
	ld.param.u64 	%rd3, [_Z11matrixAdd2DPfS_S_ii_param_2];
	ld.param.u32 	%r3, [_Z11matrixAdd2DPfS_S_ii_param_3];
	ld.param.u32 	%r4, [_Z11matrixAdd2DPfS_S_ii_param_4];
	mov.u32 	%r6, %ctaid.x;
	mov.u32 	%r7, %ntid.x;
	mov.u32 	%r8, %tid.x;
	mad.lo.s32 	%r1, %r6, %r7, %r8;
	mov.u32 	%r9, %ctaid.y;
	mov.u32 	%r10, %ntid.y;
	mov.u32 	%r11, %tid.y;
	mad.lo.s32 	%r12, %r9, %r10, %r11;
	setp.ge.s32 	%p1, %r1, %r3;
	setp.ge.s32 	%p2, %r12, %r4;
	or.pred  	%p3, %p1, %p2;
	@%p3 bra 	$L__BB4_2;
	cvta.to.global.u64 	%rd4, %rd1;
	cvta.to.global.u64 	%rd5, %rd2;
	cvta.to.global.u64 	%rd6, %rd3;
	mad.lo.s32 	%r13, %r3, %r12, %r1;
	mul.wide.s32 	%rd7, %r13, 4;
	add.s64 	%rd8, %rd4, %rd7;
	ld.global.f32 	%f1, [%rd8];
	add.s64 	%rd9, %rd5, %rd7;
	ld.global.f32 	%f2, [%rd9];
	add.f32 	%f3, %f1, %f2;
	add.s64 	%rd10, %rd6, %rd7;
	st.global.f32 	[%rd10], %f3;
$L__BB4_2:
	ret;

}
	// .globl	_Z9process3DPfiii
.visible .entry _Z9process3DPfiii(
	.param .u64 .ptr .align 1 _Z9process3DPfiii_param_0,
	.param .u32 _Z9process3DPfiii_param_1,
	.param .u32 _Z9process3DPfiii_param_2,
	.param .u32 _Z9process3DPfiii_param_3
)
{
	.reg .pred 	%p<6>;
	.reg .b32 	%r<22>;
	.reg .b32 	%f<31>;
	.reg .b64 	%rd<5>;

	ld.param.u64 	%rd1, [_Z9process3DPfiii_param_0];
	ld.param.u32 	%r4, [_Z9process3DPfiii_param_1];
	ld.param.u32 	%r7, [_Z9process3DPfiii_param_2];
	ld.param.u32 	%r6, [_Z9process3DPfiii_param_3];
	mov.u32 	%r8, %ctaid.x;
	mov.u32 	%r9, %ntid.x;
	mov.u32 	%r10, %tid.x;
	mad.lo.s32 	%r1, %r8, %r9, %r10;
	mov.u32 	%r11, %ctaid.y;
	mov.u32 	%r12, %ntid.y;
	mov.u32 	%r13, %tid.y;
	mad.lo.s32 	%r14, %r11, %r12, %r13;
	mov.u32 	%r15, %ctaid.z;
	mov.u32 	%r16, %ntid.z;
	mov.u32 	%r17, %tid.z;
	mad.lo.s32 	%r3, %r15, %r16, %r17;
	setp.ge.s32 	%p1, %r1, %r4;
	setp.ge.s32 	%p2, %r14, %r7;
	or.pred  	%p3, %p1, %p2;
	setp.ge.s32 	%p4, %r3, %r6;
	or.pred  	%p5, %p3, %p4;
	@%p5 bra 	$L__BB5_2;
	cvta.to.global.u64 	%rd2, %rd1;
	mad.lo.s32 	%r18, %r7, %r3, %r14;
	mad.lo.s32 	%r19, %r18, %r4, %r1;
	cvt.rn.f32.s32 	%f1, %r4;
	mul.f32 	%f2, %f1, 0f3F000000;
	cvt.rn.f32.u32 	%f3, %r7;
	mul.f32 	%f4, %f3, 0f3F000000;
	cvt.rn.f32.u32 	%f5, %r6;
	mul.f32 	%f6, %f5, 0f3F000000;
	cvt.rn.f32.s32 	%f7, %r1;
	sub.f32 	%f8, %f7, %f2;
	div.rn.f32 	%f9, %f8, %f2;
	cvt.rn.f32.u32 	%f10, %r14;
	sub.f32 	%f11, %f10, %f4;
	div.rn.f32 	%f12, %f11, %f4;
	cvt.rn.f32.u32 	%f13, %r3;
	sub.f32 	%f14, %f13, %f6;
	div.rn.f32 	%f15, %f14, %f6;
	mul.f32 	%f16, %f12, %f12;
	fma.rn.f32 	%f17, %f9, %f9, %f16;
	fma.rn.f32 	%f18, %f15, %f15, %f17;
	fma.rn.f32 	%f19, %f18, 0fBBBB989D, 0f3F000000;
	cvt.sat.f32.f32 	%f20, %f19;
	mov.f32 	%f21, 0f4B400001;
	mov.f32 	%f22, 0f437C0000;
	fma.rm.f32 	%f23, %f20, %f22, %f21;
	add.f32 	%f24, %f23, 0fCB40007F;
	neg.f32 	%f25, %f24;
	fma.rn.f32 	%f26, %f18, 0fBFB8AA3B, %f25;
	fma.rn.f32 	%f27, %f18, 0fB2A57060, %f26;
	mov.b32 	%r20, %f23;
	shl.b32 	%r21, %r20, 23;
	mov.b32 	%f28, %r21;
	ex2.approx.ftz.f32 	%f29, %f27;
	mul.f32 	%f30, %f29, %f28;
	mul.wide.s32 	%rd3, %r19, 4;
	add.s64 	%rd4, %rd2, %rd3;
	st.global.f32 	[%rd4], %f30;
$L__BB5_2:
	ret;

}
	// .globl	_Z15matrixMulSimplePfS_S_i
.visible .entry _Z15matrixMulSimplePfS_S_i(
	.param .u64 .ptr .align 1 _Z15matrixMulSimplePfS_S_i_param_0,
	.param .u64 .ptr .align 1 _Z15matrixMulSimplePfS_S_i_param_1,
	.param .u64 .ptr .align 1 _Z15matrixMulSimplePfS_S_i_param_2,
	.param .u32 _Z15matrixMulSimplePfS_S_i_param_3
)
{
	.reg .pred 	%p<10>;
	.reg .b32 	%r<40>;
	.reg .b32 	%f<67>;
	.reg .b64 	%rd<67>;

	ld.param.u64 	%rd14, [_Z15matrixMulSimplePfS_S_i_param_0];
	ld.param.u64 	%rd15, [_Z15matrixMulSimplePfS_S_i_param_1];
	ld.param.u32 	%r18, [_Z15matrixMulSimplePfS_S_i_param_3];
	cvta.to.global.u64 	%rd1, %rd15;
	cvta.to.global.u64 	%rd2, %rd14;
	mov.u32 	%r19, %ctaid.y;
	mov.u32 	%r20, %ntid.y;
	mov.u32 	%r21, %tid.y;
	mad.lo.s32 	%r1, %r19, %r20, %r21;
	mov.u32 	%r22, %ctaid.x;
	mov.u32 	%r23, %ntid.x;
	mov.u32 	%r24, %tid.x;
	mad.lo.s32 	%r2, %r22, %r23, %r24;
	max.s32 	%r25, %r1, %r2;
	setp.ge.s32 	%p1, %r25, %r18;
	@%p1 bra 	$L__BB6_13;
	mul.lo.s32 	%r3, %r18, %r1;
	and.b32  	%r4, %r18, 7;
	setp.lt.u32 	%p2, %r18, 8;
	mov.f32 	%f66, 0f00000000;
	mov.b32 	%r38, 0;
	@%p2 bra 	$L__BB6_4;
	and.b32  	%r38, %r18, 2147483640;
	neg.s32 	%r36, %r38;
	mul.wide.s32 	%rd16, %r18, 4;
	add.s64 	%rd3, %rd1, %rd16;
	shl.b32 	%r7, %r18, 3;
	mul.wide.s32 	%rd17, %r18, 8;
	add.s64 	%rd4, %rd1, %rd17;
	mul.wide.s32 	%rd18, %r18, 12;
	add.s64 	%rd5, %rd1, %rd18;
	mul.wide.s32 	%rd19, %r18, 16;
	add.s64 	%rd6, %rd1, %rd19;
	mul.wide.s32 	%rd20, %r18, 20;
	add.s64 	%rd7, %rd1, %rd20;
	mul.wide.s32 	%rd21, %r18, 24;
	add.s64 	%rd8, %rd1, %rd21;
	mul.wide.s32 	%rd22, %r18, 28;
	add.s64 	%rd9, %rd1, %rd22;
	mul.wide.u32 	%rd23, %r3, 4;
	add.s64 	%rd24, %rd23, %rd2;
	add.s64 	%rd66, %rd24, 16;
	mov.f32 	%f66, 0f00000000;
	mov.u32 	%r35, %r2;
$L__BB6_3:
	.pragma "nounroll";
	mul.wide.s32 	%rd25, %r35, 4;
	add.s64 	%rd26, %rd3, %rd25;
	add.s64 	%rd27, %rd4, %rd25;
	add.s64 	%rd28, %rd5, %rd25;
	add.s64 	%rd29, %rd6, %rd25;
	add.s64 	%rd30, %rd7, %rd25;
	add.s64 	%rd31, %rd8, %rd25;
	add.s64 	%rd32, %rd9, %rd25;
	add.s64 	%rd33, %rd1, %rd25;
	ld.global.f32 	%f16, [%rd66+-16];
	ld.global.f32 	%f17, [%rd33];
	fma.rn.f32 	%f18, %f16, %f17, %f66;
	ld.global.f32 	%f19, [%rd66+-12];
	ld.global.f32 	%f20, [%rd26];
	fma.rn.f32 	%f21, %f19, %f20, %f18;
	ld.global.f32 	%f22, [%rd66+-8];
	ld.global.f32 	%f23, [%rd27];
	fma.rn.f32 	%f24, %f22, %f23, %f21;
	ld.global.f32 	%f25, [%rd66+-4];
	ld.global.f32 	%f26, [%rd28];
	fma.rn.f32 	%f27, %f25, %f26, %f24;
	ld.global.f32 	%f28, [%rd66];
	ld.global.f32 	%f29, [%rd29];
	fma.rn.f32 	%f30, %f28, %f29, %f27;
	ld.global.f32 	%f31, [%rd66+4];
	ld.global.f32 	%f32, [%rd30];
	fma.rn.f32 	%f33, %f31, %f32, %f30;
	ld.global.f32 	%f34, [%rd66+8];
	ld.global.f32 	%f35, [%rd31];
	fma.rn.f32 	%f36, %f34, %f35, %f33;
	ld.global.f32 	%f37, [%rd66+12];
	ld.global.f32 	%f38, [%rd32];
	fma.rn.f32 	%f66, %f37, %f38, %f36;
	add.s32 	%r36, %r36, 8;
	add.s32 	%r35, %r35, %r7;
	add.s64 	%rd66, %rd66, 32;
	setp.ne.s32 	%p3, %r36, 0;
	@%p3 bra 	$L__BB6_3;
$L__BB6_4:
	setp.eq.s32 	%p4, %r4, 0;
	@%p4 bra 	$L__BB6_12;
	and.b32  	%r13, %r18, 3;
	setp.lt.u32 	%p5, %r4, 4;
	@%p5 bra 	$L__BB6_7;
	add.s32 	%r27, %r38, %r3;
	mul.wide.u32 	%rd34, %r27, 4;
	add.s64 	%rd35, %rd2, %rd34;
	ld.global.f32 	%f40, [%rd35];
	mad.lo.s32 	%r28, %r38, %r18, %r2;
	mul.wide.s32 	%rd36, %r28, 4;
	add.s64 	%rd37, %rd1, %rd36;
	ld.global.f32 	%f41, [%rd37];
	fma.rn.f32 	%f42, %f40, %f41, %f66;
	cvt.u64.u32 	%rd38, %r3;
	cvt.u64.u32 	%rd39, %r38;
	add.s64 	%rd40, %rd39, %rd38;
	shl.b64 	%rd41, %rd40, 2;
	add.s64 	%rd42, %rd2, %rd41;
	ld.global.f32 	%f43, [%rd42+4];
	mul.wide.s32 	%rd43, %r18, 4;
	add.s64 	%rd44, %rd37, %rd43;
	ld.global.f32 	%f44, [%rd44];
	fma.rn.f32 	%f45, %f43, %f44, %f42;
	ld.global.f32 	%f46, [%rd42+8];
	add.s64 	%rd45, %rd44, %rd43;
	ld.global.f32 	%f47, [%rd45];
	fma.rn.f32 	%f48, %f46, %f47, %f45;
	ld.global.f32 	%f49, [%rd42+12];
	add.s64 	%rd46, %rd45, %rd43;
	ld.global.f32 	%f50, [%rd46];
	fma.rn.f32 	%f66, %f49, %f50, %f48;
	add.s32 	%r38, %r38, 4;
$L__BB6_7:
	setp.eq.s32 	%p6, %r13, 0;
	@%p6 bra 	$L__BB6_12;
	setp.eq.s32 	%p7, %r13, 1;
	@%p7 bra 	$L__BB6_10;
	add.s32 	%r29, %r38, %r3;
	mul.wide.u32 	%rd47, %r29, 4;
	add.s64 	%rd48, %rd2, %rd47;
	ld.global.f32 	%f52, [%rd48];
	mad.lo.s32 	%r30, %r38, %r18, %r2;
	mul.wide.s32 	%rd49, %r30, 4;
	add.s64 	%rd50, %rd1, %rd49;
	ld.global.f32 	%f53, [%rd50];
	fma.rn.f32 	%f54, %f52, %f53, %f66;
	cvt.u64.u32 	%rd51, %r3;
	cvt.u64.u32 	%rd52, %r38;
	add.s64 	%rd53, %rd52, %rd51;
	shl.b64 	%rd54, %rd53, 2;
	add.s64 	%rd55, %rd2, %rd54;
	ld.global.f32 	%f55, [%rd55+4];
	mul.wide.s32 	%rd56, %r18, 4;
	add.s64 	%rd57, %rd50, %rd56;
	ld.global.f32 	%f56, [%rd57];
	fma.rn.f32 	%f66, %f55, %f56, %f54;
	add.s32 	%r38, %r38, 2;
$L__BB6_10:
	and.b32  	%r31, %r18, 1;
	setp.eq.b32 	%p8, %r31, 1;
	not.pred 	%p9, %p8;
	@%p9 bra 	$L__BB6_12;
	add.s32 	%r32, %r38, %r3;
	mul.wide.u32 	%rd58, %r32, 4;
	add.s64 	%rd59, %rd2, %rd58;
	ld.global.f32 	%f57, [%rd59];
	mad.lo.s32 	%r33, %r38, %r18, %r2;
	mul.wide.s32 	%rd60, %r33, 4;
	add.s64 	%rd61, %rd1, %rd60;
	ld.global.f32 	%f58, [%rd61];
	fma.rn.f32 	%f66, %f57, %f58, %f66;
$L__BB6_12:
	ld.param.u64 	%rd65, [_Z15matrixMulSimplePfS_S_i_param_2];
	add.s32 	%r34, %r3, %r2;
	cvta.to.global.u64 	%rd62, %rd65;
	mul.wide.s32 	%rd63, %r34, 4;
	add.s64 	%rd64, %rd62, %rd63;
	st.global.f32 	[%rd64], %f66;
$L__BB6_13:
	ret;

}


// ===== COMPILED SASS (sm_100) =====

	.target	sm_100

	.elftype	@"ET_EXEC"


//--------------------- .note.nv.tkinfo           --------------------------
	.section	.note.nv.tkinfo,"",@"SHT_NOTE"
	.sectionflags	@"SHF_NOTE_NV_TKINFO"
	.tkinfo
        /*0018*/ 	.word	0x00000002
        /*0030*/ 	.string	""
        /*0030*/ 	.string	"ptxas"
        /*0030*/ 	.string	"Cuda compilation tools, release 13.0, V13.0.88"
        /*0030*/ 	.string	"Build cuda_13.0.r13.0/compiler.36424714_0"
        /*0030*/ 	.string	"-arch sm_100 -m 64 "



//--------------------- .note.nv.cuinfo           --------------------------
	.section	.note.nv.cuinfo,"",@"SHT_NOTE"
	.sectionflags	@"SHF_NOTE_NV_CUINFO"
        /*0018*/ 	.short	0x0002
        /*001a*/ 	.short	0x0064
        /*001c*/ 	.short	0x0082
	.zero		2


//--------------------- .nv.info                  --------------------------
	.section	.nv.info,"",@"SHT_CUDA_INFO"
	.align	4


	//----- nvinfo : EIATTR_REGCOUNT
	.align		4
        /*0000*/ 	.byte	0x04, 0x2f
        /*0002*/ 	.short	(.L_3 - .L_2)
	.align		4
.L_2:
        /*0004*/ 	.word	index@(_Z11print1DInfoi)
        /*0008*/ 	.word	0x00000018


	//----- nvinfo : EIATTR_FRAME_SIZE
	.align		4
.L_3:
        /*000c*/ 	.byte	0x04, 0x11
        /*000e*/ 	.short	(.L_5 - .L_4)
	.align		4
.L_4:
        /*0010*/ 	.word	index@(_Z11print1DInfoi)
        /*0014*/ 	.word	0x00000018


	//----- nvinfo : EIATTR_REGCOUNT
	.align		4
.L_5:
        /*0018*/ 	.byte	0x04, 0x2f
        /*001a*/ 	.short	(.L_7 - .L_6)
	.align		4
.L_6:
        /*001c*/ 	.word	index@(_Z9process1DPfi)
        /*0020*/ 	.word	0x0000000c


	//----- nvinfo : EIATTR_FRAME_SIZE
	.align		4
.L_7:
        /*0024*/ 	.byte	0x04, 0x11
        /*0026*/ 	.short	(.L_9 - .L_8)
	.align		4
.L_8:
        /*0028*/ 	.word	index@($__internal_1_$__cuda_sm20_sqrt_rn_f32_slowpath)
        /*002c*/ 	.word	0x00000000


	//----- nvinfo : EIATTR_FRAME_SIZE
	.align		4
.L_9:
        /*0030*/ 	.byte	0x04, 0x11
        /*0032*/ 	.short	(.L_11 - .L_10)
	.align		4
.L_10:
        /*0034*/ 	.word	index@(_Z9process1DPfi)
        /*0038*/ 	.word	0x00000000


	//----- nvinfo : EIATTR_REGCOUNT
	.align		4
.L_11:
        /*003c*/ 	.byte	0x04, 0x2f
        /*003e*/ 	.short	(.L_13 - .L_12)
	.align		4
.L_12:
        /*0040*/ 	.word	index@(_Z11print2DInfoii)
        /*0044*/ 	.word	0x00000018


	//----- nvinfo : EIATTR_FRAME_SIZE
	.align		4
.L_13:
        /*0048*/ 	.byte	0x04, 0x11
        /*004a*/ 	.short	(.L_15 - .L_14)
	.align		4
.L_14:
        /*004c*/ 	.word	index@(_Z11print2DInfoii)
        /*0050*/ 	.word	0x00000028


	//----- nvinfo : EIATTR_REGCOUNT
	.align		4
.L_15:
        /*0054*/ 	.byte	0x04, 0x2f
        /*0056*/ 	.short	(.L_17 - .L_16)
	.align		4
.L_16:
        /*0058*/ 	.word	index@(_Z14rgbToGrayscalePhS_ii)
        /*005c*/ 	.word	0x0000000a


	//----- nvinfo : EIATTR_FRAME_SIZE
	.align		4
.L_17:
        /*0060*/ 	.byte	0x04, 0x11
        /*0062*/ 	.short	(.L_19 - .L_18)
	.align		4
.L_18:
        /*0064*/ 	.word	index@(_Z14rgbToGrayscalePhS_ii)
        /*0068*/ 	.word	0x00000000


	//----- nvinfo : EIATTR_REGCOUNT
	.align		4
.L_19:
        /*006c*/ 	.byte	0x04, 0x2f
        /*006e*/ 	.short	(.L_21 - .L_20)
	.align		4
.L_20:
        /*0070*/ 	.word	index@(_Z11matrixAdd2DPfS_S_ii)
        /*0074*/ 	.word	0x0000000c


	//----- nvinfo : EIATTR_FRAME_SIZE
	.align		4
.L_21:
        /*0078*/ 	.byte	0x04, 0x11
        /*007a*/ 	.short	(.L_23 - .L_22)
	.align		4
.L_22:
        /*007c*/ 	.word	index@(_Z11matrixAdd2DPfS_S_ii)
        /*0080*/ 	.word	0x00000000


	//----- nvinfo : EIATTR_REGCOUNT
	.align		4
.L_23:
        /*0084*/ 	.byte	0x04, 0x2f
        /*0086*/ 	.short	(.L_25 - .L_24)
	.align		4
.L_24:
        /*0088*/ 	.word	index@(_Z9process3DPfiii)
        /*008c*/ 	.word	0x00000013


	//----- nvinfo : EIATTR_FRAME_SIZE
	.align		4
.L_25:
        /*0090*/ 	.byte	0x04, 0x11
        /*0092*/ 	.short	(.L_27 - .L_26)
	.align		4
.L_26:
        /*0094*/ 	.word	index@($__internal_0_$__cuda_sm3x_div_rn_noftz_f32_slowpath)
        /*0098*/ 	.word	0x00000000


	//----- nvinfo : EIATTR_FRAME_SIZE
	.align		4
.L_27:
        /*009c*/ 	.byte	0x04, 0x11
        /*009e*/ 	.short	(.L_29 - .L_28)
	.align		4
.L_28:
        /*00a0*/ 	.word	index@(_Z9process3DPfiii)
        /*00a4*/ 	.word	0x00000000


	//----- nvinfo : EIATTR_REGCOUNT
	.align		4
.L_29:
        /*00a8*/ 	.byte	0x04, 0x2f
        /*00aa*/ 	.short	(.L_31 - .L_30)
	.align		4
.L_30:
        /*00ac*/ 	.word	index@(_Z15matrixMulSimplePfS_S_i)
        /*00b0*/ 	.word	0x0000001e


	//----- nvinfo : EIATTR_FRAME_SIZE
	.align		4
.L_31:
        /*00b4*/ 	.byte	0x04, 0x11
        /*00b6*/ 	.short	(.L_33 - .L_32)
	.align		4
.L_32:
        /*00b8*/ 	.word	index@(_Z15matrixMulSimplePfS_S_i)
        /*00bc*/ 	.word	0x00000000


	//----- nvinfo : EIATTR_MIN_STACK_SIZE
	.align		4
.L_33:
        /*00c0*/ 	.byte	0x04, 0x12
        /*00c2*/ 	.short	(.L_35 - .L_34)
	.align		4
.L_34:
        /*00c4*/ 	.word	index@(_Z15matrixMulSimplePfS_S_i)
        /*00c8*/ 	.word	0x00000000


	//----- nvinfo : EIATTR_MIN_STACK_SIZE
	.align		4
.L_35:
        /*00cc*/ 	.byte	0x04, 0x12
        /*00ce*/ 	.short	(.L_37 - .L_36)
	.align		4
.L_36:
        /*00d0*/ 	.word	index@(_Z9process3DPfiii)
        /*00d4*/ 	.word	0x00000000


	//----- nvinfo : EIATTR_MIN_STACK_SIZE
	.align		4
.L_37:
        /*00d8*/ 	.byte	0x04, 0x12
        /*00da*/ 	.short	(.L_39 - .L_38)
	.align		4
.L_38:
        /*00dc*/ 	.word	index@(_Z11matrixAdd2DPfS_S_ii)
        /*00e0*/ 	.word	0x00000000


	//----- nvinfo : EIATTR_MIN_STACK_SIZE
	.align		4
.L_39:
        /*00e4*/ 	.byte	0x04, 0x12
        /*00e6*/ 	.short	(.L_41 - .L_40)
	.align		4
.L_40:
        /*00e8*/ 	.word	index@(_Z14rgbToGrayscalePhS_ii)
        /*00ec*/ 	.word	0x00000000


	//----- nvinfo : EIATTR_MIN_STACK_SIZE
	.align		4
.L_41:
        /*00f0*/ 	.byte	0x04, 0x12
        /*00f2*/ 	.short	(.L_43 - .L_42)
	.align		4
.L_42:
        /*00f4*/ 	.word	index@(_Z11print2DInfoii)
        /*00f8*/ 	.word	0x00000028


	//----- nvinfo : EIATTR_MIN_STACK_SIZE
	.align		4
.L_43:
        /*00fc*/ 	.byte	0x04, 0x12
        /*00fe*/ 	.short	(.L_45 - .L_44)
	.align		4
.L_44:
        /*0100*/ 	.word	index@(_Z9process1DPfi)
        /*0104*/ 	.word	0x00000000


	//----- nvinfo : EIATTR_MIN_STACK_SIZE
	.align		4
.L_45:
        /*0108*/ 	.byte	0x04, 0x12
        /*010a*/ 	.short	(.L_47 - .L_46)
	.align		4
.L_46:
        /*010c*/ 	.word	index@(_Z11print1DInfoi)
        /*0110*/ 	.word	0x00000018
.L_47:


//--------------------- .nv.compat                --------------------------
	.section	.nv.compat,"",@"SHT_CUDA_COMPAT_INFO"
	.align	4
        /*0000*/ 	.byte	0x02, 0x09, 0x00, 0x00, 0x02, 0x02, 0x01, 0x00, 0x02, 0x05, 0x05, 0x00, 0x03, 0x07, 0x01, 0x01
        /*0010*/ 	.byte	0x02, 0x03, 0x00, 0x00, 0x02, 0x06, 0x01, 0x00, 0x04, 0x0b, 0x08, 0x00, 0x01, 0x00, 0x00, 0x00
        /*0020*/ 	.byte	0x00, 0x00, 0x00, 0x00


//--------------------- .nv.info._Z15matrixMulSimplePfS_S_i --------------------------
	.section	.nv.info._Z15matrixMulSimplePfS_S_i,"",@"SHT_CUDA_INFO"
	.sectionflags	@""
	.align	4


	//----- nvinfo : EIATTR_CUDA_API_VERSION
	.align		4
        /*0000*/ 	.byte	0x04, 0x37
        /*0002*/ 	.short	(.L_49 - .L_48)
.L_48:
        /*0004*/ 	.word	0x00000082


	//----- nvinfo : EIATTR_KPARAM_INFO
	.align		4
.L_49:
        /*0008*/ 	.byte	0x04, 0x17
        /*000a*/ 	.short	(.L_51 - .L_50)
.L_50:
        /*000c*/ 	.word	0x00000000
        /*0010*/ 	.short	0x0003
        /*0012*/ 	.short	0x0018
        /*0014*/ 	.byte	0x00, 0xf0, 0x11, 0x00


	//----- nvinfo : EIATTR_KPARAM_INFO
	.align		4
.L_51:
        /*0018*/ 	.byte	0x04, 0x17
        /*001a*/ 	.short	(.L_53 - .L_52)
.L_52:
        /*001c*/ 	.word	0x00000000
        /*0020*/ 	.short	0x0002
        /*0022*/ 	.short	0x0010
        /*0024*/ 	.byte	0x00, 0xf5, 0x21, 0x00


	//----- nvinfo : EIATTR_KPARAM_INFO
	.align		4
.L_53:
        /*0028*/ 	.byte	0x04, 0x17
        /*002a*/ 	.short	(.L_55 - .L_54)
.L_54:
        /*002c*/ 	.word	0x00000000
        /*0030*/ 	.short	0x0001
        /*0032*/ 	.short	0x0008
        /*0034*/ 	.byte	0x00, 0xf5, 0x21, 0x00


	//----- nvinfo : EIATTR_KPARAM_INFO
	.align		4
.L_55:
        /*0038*/ 	.byte	0x04, 0x17
        /*003a*/ 	.short	(.L_57 - .L_56)
.L_56:
        /*003c*/ 	.word	0x00000000
        /*0040*/ 	.short	0x0000
        /*0042*/ 	.short	0x0000
        /*0044*/ 	.byte	0x00, 0xf5, 0x21, 0x00


	//----- nvinfo : EIATTR_SPARSE_MMA_MASK
	.align		4
.L_57:
        /*0048*/ 	.byte	0x03, 0x50
        /*004a*/ 	.short	0x0000


	//----- nvinfo : EIATTR_MAXREG_COUNT
	.align		4
        /*004c*/ 	.byte	0x03, 0x1b
        /*004e*/ 	.short	0x00ff


	//----- nvinfo : EIATTR_MERCURY_ISA_VERSION
	.align		4
        /*0050*/ 	.byte	0x03, 0x5f
        /*0052*/ 	.short	0x0101


	//----- nvinfo : EIATTR_VRC_CTA_INIT_COUNT
	.align		4
        /*0054*/ 	.byte	0x02, 0x4a
	.zero		1
	.zero		1


	//----- nvinfo : EIATTR_EXIT_INSTR_OFFSETS
	.align		4
        /*0058*/ 	.byte	0x04, 0x1c
        /*005a*/ 	.short	(.L_59 - .L_58)


	//   ....[0]....
.L_58:
        /*005c*/ 	.word	0x000000c0


	//   ....[1]....
        /*0060*/ 	.word	0x00000a90


	//----- nvinfo : EIATTR_CBANK_PARAM_SIZE
	.align		4
.L_59:
        /*0064*/ 	.byte	0x03, 0x19
        /*0066*/ 	.short	0x001c


	//----- nvinfo : EIATTR_PARAM_CBANK
	.align		4
        /*0068*/ 	.byte	0x04, 0x0a
        /*006a*/ 	.short	(.L_61 - .L_60)
	.align		4
.L_60:
        /*006c*/ 	.word	index@(.nv.constant0._Z15matrixMulSimplePfS_S_i)
        /*0070*/ 	.short	0x0380
        /*0072*/ 	.short	0x001c


	//----- nvinfo : EIATTR_SW_WAR
	.align		4
.L_61:
        /*0074*/ 	.byte	0x04, 0x36
        /*0076*/ 	.short	(.L_63 - .L_62)
.L_62:
        /*0078*/ 	.word	0x00000008
.L_63:


//--------------------- .nv.info._Z9process3DPfiii --------------------------
	.section	.nv.info._Z9process3DPfiii,"",@"SHT_CUDA_INFO"
	.sectionflags	@""
	.align	4


	//----- nvinfo : EIATTR_CUDA_API_VERSION
	.align		4
        /*0000*/ 	.byte	0x04, 0x37
        /*0002*/ 	.short	(.L_65 - .L_64)
.L_64:
        /*0004*/ 	.word	0x00000082


	//----- nvinfo : EIATTR_KPARAM_INFO
	.align		4
.L_65:
        /*0008*/ 	.byte	0x04, 0x17
        /*000a*/ 	.short	(.L_67 - .L_66)
.L_66:
        /*000c*/ 	.word	0x00000000
        /*0010*/ 	.short	0x0003
        /*0012*/ 	.short	0x0010
        /*0014*/ 	.byte	0x00, 0xf0, 0x11, 0x00


	//----- nvinfo : EIATTR_KPARAM_INFO
	.align		4
.L_67:
        /*0018*/ 	.byte	0x04, 0x17
        /*001a*/ 	.short	(.L_69 - .L_68)
.L_68:
        /*001c*/ 	.word	0x00000000
        /*0020*/ 	.short	0x0002
        /*0022*/ 	.short	0x000c
        /*0024*/ 	.byte	0x00, 0xf0, 0x11, 0x00


	//----- nvinfo : EIATTR_KPARAM_INFO
	.align		4
.L_69:
        /*0028*/ 	.byte	0x04, 0x17
        /*002a*/ 	.short	(.L_71 - .L_70)
.L_70:
        /*002c*/ 	.word	0x00000000
        /*0030*/ 	.short	0x0001
        /*0032*/ 	.short	0x0008
        /*0034*/ 	.byte	0x00, 0xf0, 0x11, 0x00


	//----- nvinfo : EIATTR_KPARAM_INFO
	.align		4
.L_71:
        /*0038*/ 	.byte	0x04, 0x17
        /*003a*/ 	.short	(.L_73 - .L_72)
.L_72:
        /*003c*/ 	.word	0x00000000
        /*0040*/ 	.short	0x0000
        /*0042*/ 	.short	0x0000
        /*0044*/ 	.byte	0x00, 0xf5, 0x21, 0x00


	//----- nvinfo : EIATTR_SPARSE_MMA_MASK
	.align		4
.L_73:
        /*0048*/ 	.byte	0x03, 0x50
        /*004a*/ 	.short	0x0000


	//----- nvinfo : EIATTR_MAXREG_COUNT
	.align		4
        /*004c*/ 	.byte	0x03, 0x1b
        /*004e*/ 	.short	0x00ff


	//----- nvinfo : EIATTR_MERCURY_ISA_VERSION
	.align		4
        /*0050*/ 	.byte	0x03, 0x5f
        /*0052*/ 	.short	0x0101


	//----- nvinfo : EIATTR_VRC_CTA_INIT_COUNT
	.align		4
        /*0054*/ 	.byte	0x02, 0x4a
	.zero		1
	.zero		1


	//----- nvinfo : EIATTR_EXIT_INSTR_OFFSETS
	.align		4
        /*0058*/ 	.byte	0x04, 0x1c
        /*005a*/ 	.short	(.L_75 - .L_74)


	//   ....[0]....
.L_74:
        /*005c*/ 	.word	0x00000120


	//   ....[1]....
        /*0060*/ 	.word	0x000005d0


	//----- nvinfo : EIATTR_CRS_STACK_SIZE
	.align		4
.L_75:
        /*0064*/ 	.byte	0x04, 0x1e
        /*0066*/ 	.short	(.L_77 - .L_76)
.L_76:
        /*0068*/ 	.word	0x00000000


	//----- nvinfo : EIATTR_CBANK_PARAM_SIZE
	.align		4
.L_77:
        /*006c*/ 	.byte	0x03, 0x19
        /*006e*/ 	.short	0x0014


	//----- nvinfo : EIATTR_PARAM_CBANK
	.align		4
        /*0070*/ 	.byte	0x04, 0x0a
        /*0072*/ 	.short	(.L_79 - .L_78)
	.align		4
.L_78:
        /*0074*/ 	.word	index@(.nv.constant0._Z9process3DPfiii)
        /*0078*/ 	.short	0x0380
        /*007a*/ 	.short	0x0014


	//----- nvinfo : EIATTR_SW_WAR
	.align		4
.L_79:
        /*007c*/ 	.byte	0x04, 0x36
        /*007e*/ 	.short	(.L_81 - .L_80)
.L_80:
        /*0080*/ 	.word	0x00000008
.L_81:


//--------------------- .nv.info._Z11matrixAdd2DPfS_S_ii --------------------------
	.section	.nv.info._Z11matrixAdd2DPfS_S_ii,"",@"SHT_CUDA_INFO"
	.sectionflags	@""
	.align	4


	//----- nvinfo : EIATTR_CUDA_API_VERSION
	.align		4
        /*0000*/ 	.byte	0x04, 0x37
        /*0002*/ 	.short	(.L_83 - .L_82)
.L_82:
        /*0004*/ 	.word	0x00000082


	//----- nvinfo : EIATTR_KPARAM_INFO
	.align		4
.L_83:
        /*0008*/ 	.byte	0x04, 0x17
        /*000a*/ 	.short	(.L_85 - .L_84)
.L_84:
        /*000c*/ 	.word	0x00000000
        /*0010*/ 	.short	0x0004
        /*0012*/ 	.short	0x001c
        /*0014*/ 	.byte	0x00, 0xf0, 0x11, 0x00


	//----- nvinfo : EIATTR_KPARAM_INFO
	.align		4
.L_85:
        /*0018*/ 	.byte	0x04, 0x17
        /*001a*/ 	.short	(.L_87 - .L_86)
.L_86:
        /*001c*/ 	.word	0x00000000
        /*0020*/ 	.short	0x0003
        /*0022*/ 	.short	0x0018
        /*0024*/ 	.byte	0x00, 0xf0, 0x11, 0x00


	//----- nvinfo : EIATTR_KPARAM_INFO
	.align		4
.L_87:
        /*0028*/ 	.byte	0x04, 0x17
        /*002a*/ 	.short	(.L_89 - .L_88)
.L_88:
        /*002c*/ 	.word	0x00000000
        /*0030*/ 	.short	0x0002
        /*0032*/ 	.short	0x0010
        /*0034*/ 	.byte	0x00, 0xf5, 0x21, 0x00


	//----- nvinfo : EIATTR_KPARAM_INFO
	.align		4
.L_89:
        /*0038*/ 	.byte	0x04, 0x17
        /*003a*/ 	.short	(.L_91 - .L_90)
.L_90:
        /*003c*/ 	.word	0x00000000
        /*0040*/ 	.short	0x0001
        /*0042*/ 	.short	0x0008
        /*0044*/ 	.byte	0x00, 0xf5, 0x21, 0x00


	//----- nvinfo : EIATTR_KPARAM_INFO
	.align		4
.L_91:
        /*0048*/ 	.byte	0x04, 0x17
        /*004a*/ 	.short	(.L_93 - .L_92)
.L_92:
        /*004c*/ 	.word	0x00000000
        /*0050*/ 	.short	0x0000
        /*0052*/ 	.short	0x0000
        /*0054*/ 	.byte	0x00, 0xf5, 0x21, 0x00


	//----- nvinfo : EIATTR_SPARSE_MMA_MASK
	.align		4
.L_93:
        /*0058*/ 	.byte	0x03, 0x50
        /*005a*/ 	.short	0x0000


	//----- nvinfo : EIATTR_MAXREG_COUNT
	.align		4
        /*005c*/ 	.byte	0x03, 0x1b
        /*005e*/ 	.short	0x00ff


	//----- nvinfo : EIATTR_MERCURY_ISA_VERSION
	.align		4
        /*0060*/ 	.byte	0x03, 0x5f
        /*0062*/ 	.short	0x0101


	//----- nvinfo : EIATTR_VRC_CTA_INIT_COUNT
	.align		4
        /*0064*/ 	.byte	0x02, 0x4a
	.zero		1
	.zero		1


	//----- nvinfo : EIATTR_EXIT_INSTR_OFFSETS
	.align		4
        /*0068*/ 	.byte	0x04, 0x1c
        /*006a*/ 	.short	(.L_95 - .L_94)


	//   ....[0]....
.L_94:
        /*006c*/ 	.word	0x000000c0


	//   ....[1]....
        /*0070*/ 	.word	0x00000190


	//----- nvinfo : EIATTR_CBANK_PARAM_SIZE
	.align		4
.L_95:
        /*0074*/ 	.byte	0x03, 0x19
        /*0076*/ 	.short	0x0020


	//----- nvinfo : EIATTR_PARAM_CBANK
	.align		4
        /*0078*/ 	.byte	0x04, 0x0a
        /*007a*/ 	.short	(.L_97 - .L_96)
	.align		4
.L_96:
        /*007c*/ 	.word	index@(.nv.constant0._Z11matrixAdd2DPfS_S_ii)
        /*0080*/ 	.short	0x0380
        /*0082*/ 	.short	0x0020


	//----- nvinfo : EIATTR_SW_WAR
	.align		4
.L_97:
        /*0084*/ 	.byte	0x04, 0x36
        /*0086*/ 	.short	(.L_99 - .L_98)
.L_98:
        /*0088*/ 	.word	0x00000008
.L_99:


//--------------------- .nv.info._Z14rgbToGrayscalePhS_ii --------------------------
	.section	.nv.info._Z14rgbToGrayscalePhS_ii,"",@"SHT_CUDA_INFO"
	.sectionflags	@""
	.align	4


	//----- nvinfo : EIATTR_CUDA_API_VERSION
	.align		4
        /*0000*/ 	.byte	0x04, 0x37
        /*0002*/ 	.short	(.L_101 - .L_100)
.L_100:
        /*0004*/ 	.word	0x00000082


	//----- nvinfo : EIATTR_KPARAM_INFO
	.align		4
.L_101:
        /*0008*/ 	.byte	0x04, 0x17
        /*000a*/ 	.short	(.L_103 - .L_102)
.L_102:
        /*000c*/ 	.word	0x00000000
        /*0010*/ 	.short	0x0003
        /*0012*/ 	.short	0x0014
        /*0014*/ 	.byte	0x00, 0xf0, 0x11, 0x00


	//----- nvinfo : EIATTR_KPARAM_INFO
	.align		4
.L_103:
        /*0018*/ 	.byte	0x04, 0x17
        /*001a*/ 	.short	(.L_105 - .L_104)
.L_104:
        /*001c*/ 	.word	0x00000000
        /*0020*/ 	.short	0x0002
        /*0022*/ 	.short	0x0010
        /*0024*/ 	.byte	0x00, 0xf0, 0x11, 0x00


	//----- nvinfo : EIATTR_KPARAM_INFO
	.align		4
.L_105:
        /*0028*/ 	.byte	0x04, 0x17
        /*002a*/ 	.short	(.L_107 - .L_106)
.L_106:
        /*002c*/ 	.word	0x00000000
        /*0030*/ 	.short	0x0001
        /*0032*/ 	.short	0x0008
        /*0034*/ 	.byte	0x00, 0xf5, 0x21, 0x00


	//----- nvinfo : EIATTR_KPARAM_INFO
	.align		4
.L_107:
        /*0038*/ 	.byte	0x04, 0x17
        /*003a*/ 	.short	(.L_109 - .L_108)
.L_108:
        /*003c*/ 	.word	0x00000000
        /*0040*/ 	.short	0x0000
        /*0042*/ 	.short	0x0000
        /*0044*/ 	.byte	0x00, 0xf5, 0x21, 0x00


	//----- nvinfo : EIATTR_SPARSE_MMA_MASK
	.align		4
.L_109:
        /*0048*/ 	.byte	0x03, 0x50
        /*004a*/ 	.short	0x0000


	//----- nvinfo : EIATTR_MAXREG_COUNT
	.align		4
        /*004c*/ 	.byte	0x03, 0x1b
        /*004e*/ 	.short	0x00ff


	//----- nvinfo : EIATTR_MERCURY_ISA_VERSION
	.align		4
        /*0050*/ 	.byte	0x03, 0x5f
        /*0052*/ 	.short	0x0101


	//----- nvinfo : EIATTR_VRC_CTA_INIT_COUNT
	.align		4
        /*0054*/ 	.byte	0x02, 0x4a
	.zero		1
	.zero		1


	//----- nvinfo : EIATTR_EXIT_INSTR_OFFSETS
	.align		4
        /*0058*/ 	.byte	0x04, 0x1c
        /*005a*/ 	.short	(.L_111 - .L_110)


	//   ....[0]....
.L_110:
        /*005c*/ 	.word	0x000000c0


	//   ....[1]....
        /*0060*/ 	.word	0x00000200


	//----- nvinfo : EIATTR_CBANK_PARAM_SIZE
	.align		4
.L_111:
        /*0064*/ 	.byte	0x03, 0x19
        /*0066*/ 	.short	0x0018


	//----- nvinfo : EIATTR_PARAM_CBANK
	.align		4
        /*0068*/ 	.byte	0x04, 0x0a
        /*006a*/ 	.short	(.L_113 - .L_112)
	.align		4
.L_112:
        /*006c*/ 	.word	index@(.nv.constant0._Z14rgbToGrayscalePhS_ii)
        /*0070*/ 	.short	0x0380
        /*0072*/ 	.short	0x0018


	//----- nvinfo : EIATTR_SW_WAR
	.align		4
.L_113:
        /*0074*/ 	.byte	0x04, 0x36
        /*0076*/ 	.short	(.L_115 - .L_114)
.L_114:
        /*0078*/ 	.word	0x00000008
.L_115:


//--------------------- .nv.info._Z11print2DInfoii --------------------------
	.section	.nv.info._Z11print2DInfoii,"",@"SHT_CUDA_INFO"
	.sectionflags	@""
	.align	4


	//----- nvinfo : EIATTR_CUDA_API_VERSION
	.align		4
        /*0000*/ 	.byte	0x04, 0x37
        /*0002*/ 	.short	(.L_117 - .L_116)
.L_116:
        /*0004*/ 	.word	0x00000082


	//----- nvinfo : EIATTR_KPARAM_INFO
	.align		4
.L_117:
        /*0008*/ 	.byte	0x04, 0x17
        /*000a*/ 	.short	(.L_119 - .L_118)
.L_118:
        /*000c*/ 	.word	0x00000000
        /*0010*/ 	.short	0x0001
        /*0012*/ 	.short	0x0004
        /*0014*/ 	.byte	0x00, 0xf0, 0x11, 0x00


	//----- nvinfo : EIATTR_KPARAM_INFO
	.align		4
.L_119:
        /*0018*/ 	.byte	0x04, 0x17
        /*001a*/ 	.short	(.L_121 - .L_120)
.L_120:
        /*001c*/ 	.word	0x00000000
        /*0020*/ 	.short	0x0000
        /*0022*/ 	.short	0x0000
        /*0024*/ 	.byte	0x00, 0xf0, 0x11, 0x00


	//----- nvinfo : EIATTR_SPARSE_MMA_MASK
	.align		4
.L_121:
        /*0028*/ 	.byte	0x03, 0x50
        /*002a*/ 	.short	0x0000


	//----- nvinfo : EIATTR_MAXREG_COUNT
	.align		4
        /*002c*/ 	.byte	0x03, 0x1b
        /*002e*/ 	.short	0x00ff


	//----- nvinfo : EIATTR_EXTERNS
	.align		4
        /*0030*/ 	.byte	0x04, 0x0f
        /*0032*/ 	.short	(.L_123 - .L_122)


	//   ....[0]....
	.align		4
.L_122:
        /*0034*/ 	.word	index@(vprintf)


	//----- nvinfo : EIATTR_MERCURY_ISA_VERSION
	.align		4
.L_123:
        /*0038*/ 	.byte	0x03, 0x5f
        /*003a*/ 	.short	0x0101


	//----- nvinfo : EIATTR_VRC_CTA_INIT_COUNT
	.align		4
        /*003c*/ 	.byte	0x02, 0x4a
	.zero		1
	.zero		1


	//----- nvinfo : EIATTR_SYSCALL_OFFSETS
	.align		4
        /*0040*/ 	.byte	0x04, 0x46
        /*0042*/ 	.short	(.L_125 - .L_124)


	//   ....[0]....
.L_124:
        /*0044*/ 	.word	0x000001e0


	//----- nvinfo : EIATTR_EXIT_INSTR_OFFSETS
	.align		4
.L_125:
        /*0048*/ 	.byte	0x04, 0x1c
        /*004a*/ 	.short	(.L_127 - .L_126)


	//   ....[0]....
.L_126:
        /*004c*/ 	.word	0x00000100


	//   ....[1]....
        /*0050*/ 	.word	0x000001f0


	//----- nvinfo : EIATTR_CRS_STACK_SIZE
	.align		4
.L_127:
        /*0054*/ 	.byte	0x04, 0x1e
        /*0056*/ 	.short	(.L_129 - .L_128)
.L_128:
        /*0058*/ 	.word	0x00000000


	//----- nvinfo : EIATTR_CBANK_PARAM_SIZE
	.align		4
.L_129:
        /*005c*/ 	.byte	0x03, 0x19
        /*005e*/ 	.short	0x0008


	//----- nvinfo : EIATTR_PARAM_CBANK
	.align		4
        /*0060*/ 	.byte	0x04, 0x0a
        /*0062*/ 	.short	(.L_131 - .L_130)
	.align		4
.L_130:
        /*0064*/ 	.word	index@(.nv.constant0._Z11print2DInfoii)
        /*0068*/ 	.short	0x0380
        /*006a*/ 	.short	0x0008


	//----- nvinfo : EIATTR_SW_WAR
	.align		4
.L_131:
        /*006c*/ 	.byte	0x04, 0x36
        /*006e*/ 	.short	(.L_133 - .L_132)
.L_132:
        /*0070*/ 	.word	0x00000008
.L_133:


//--------------------- .nv.info._Z9process1DPfi  --------------------------
	.section	.nv.info._Z9process1DPfi,"",@"SHT_CUDA_INFO"
	.sectionflags	@""
	.align	4


	//----- nvinfo : EIATTR_CUDA_API_VERSION
	.align		4
        /*0000*/ 	.byte	0x04, 0x37
        /*0002*/ 	.short	(.L_135 - .L_134)
.L_134:
        /*0004*/ 	.word	0x00000082


	//----- nvinfo : EIATTR_KPARAM_INFO
	.align		4
.L_135:
        /*0008*/ 	.byte	0x04, 0x17
        /*000a*/ 	.short	(.L_137 - .L_136)
.L_136:
        /*000c*/ 	.word	0x00000000
        /*0010*/ 	.short	0x0001
        /*0012*/ 	.short	0x0008
        /*0014*/ 	.byte	0x00, 0xf0, 0x11, 0x00


	//----- nvinfo : EIATTR_KPARAM_INFO
	.align		4
.L_137:
        /*0018*/ 	.byte	0x04, 0x17
        /*001a*/ 	.short	(.L_139 - .L_138)
.L_138:
        /*001c*/ 	.word	0x00000000
        /*0020*/ 	.short	0x0000
        /*0022*/ 	.short	0x0000
        /*0024*/ 	.byte	0x00, 0xf5, 0x21, 0x00


	//----- nvinfo : EIATTR_SPARSE_MMA_MASK
	.align		4
.L_139:
        /*0028*/ 	.byte	0x03, 0x50
        /*002a*/ 	.short	0x0000


	//----- nvinfo : EIATTR_MAXREG_COUNT
	.align		4
        /*002c*/ 	.byte	0x03, 0x1b
        /*002e*/ 	.short	0x00ff


	//----- nvinfo : EIATTR_MERCURY_ISA_VERSION
	.align		4
        /*0030*/ 	.byte	0x03, 0x5f
        /*0032*/ 	.short	0x0101


	//----- nvinfo : EIATTR_VRC_CTA_INIT_COUNT
	.align		4
        /*0034*/ 	.byte	0x02, 0x4a
	.zero		1
	.zero		1


	//----- nvinfo : EIATTR_EXIT_INSTR_OFFSETS
	.align		4
        /*0038*/ 	.byte	0x04, 0x1c
        /*003a*/ 	.short	(.L_141 - .L_140)


	//   ....[0]....
.L_140:
        /*003c*/ 	.word	0x00000070


	//   ....[1]....
        /*0040*/ 	.word	0x000001c0


	//----- nvinfo : EIATTR_CRS_STACK_SIZE
	.align		4
.L_141:
        /*0044*/ 	.byte	0x04, 0x1e
        /*0046*/ 	.short	(.L_143 - .L_142)
.L_142:
        /*0048*/ 	.word	0x00000000


	//----- nvinfo : EIATTR_CBANK_PARAM_SIZE
	.align		4
.L_143:
        /*004c*/ 	.byte	0x03, 0x19
        /*004e*/ 	.short	0x000c


	//----- nvinfo : EIATTR_PARAM_CBANK
	.align		4
        /*0050*/ 	.byte	0x04, 0x0a
        /*0052*/ 	.short	(.L_145 - .L_144)
	.align		4
.L_144:
        /*0054*/ 	.word	index@(.nv.constant0._Z9process1DPfi)
        /*0058*/ 	.short	0x0380
        /*005a*/ 	.short	0x000c


	//----- nvinfo : EIATTR_SW_WAR
	.align		4
.L_145:
        /*005c*/ 	.byte	0x04, 0x36
        /*005e*/ 	.short	(.L_147 - .L_146)
.L_146:
        /*0060*/ 	.word	0x00000008
.L_147:


//--------------------- .nv.info._Z11print1DInfoi --------------------------
	.section	.nv.info._Z11print1DInfoi,"",@"SHT_CUDA_INFO"
	.sectionflags	@""
	.align	4


	//----- nvinfo : EIATTR_CUDA_API_VERSION
	.align		4
        /*0000*/ 	.byte	0x04, 0x37
        /*0002*/ 	.short	(.L_149 - .L_148)
.L_148:
        /*0004*/ 	.word	0x00000082


	//----- nvinfo : EIATTR_KPARAM_INFO
	.align		4
.L_149:
        /*0008*/ 	.byte	0x04, 0x17
        /*000a*/ 	.short	(.L_151 - .L_150)
.L_150:
        /*000c*/ 	.word	0x00000000
        /*0010*/ 	.short	0x0000
        /*0012*/ 	.short	0x0000
        /*0014*/ 	.byte	0x00, 0xf0, 0x11, 0x00


	//----- nvinfo : EIATTR_SPARSE_MMA_MASK
	.align		4
.L_151:
        /*0018*/ 	.byte	0x03, 0x50
        /*001a*/ 	.short	0x0000


	//----- nvinfo : EIATTR_MAXREG_COUNT
	.align		4
        /*001c*/ 	.byte	0x03, 0x1b
        /*001e*/ 	.short	0x00ff


	//----- nvinfo : EIATTR_EXTERNS
	.align		4
        /*0020*/ 	.byte	0x04, 0x0f
        /*0022*/ 	.short	(.L_153 - .L_152)


	//   ....[0]....
	.align		4
.L_152:
        /*0024*/ 	.word	index@(vprintf)


	//----- nvinfo : EIATTR_MERCURY_ISA_VERSION
	.align		4
.L_153:
        /*0028*/ 	.byte	0x03, 0x5f
        /*002a*/ 	.short	0x0101


	//----- nvinfo : EIATTR_VRC_CTA_INIT_COUNT
	.align		4
        /*002c*/ 	.byte	0x02, 0x4a
	.zero		1
	.zero		1


	//----- nvinfo : EIATTR_SYSCALL_OFFSETS
	.align		4
        /*0030*/ 	.byte	0x04, 0x46
        /*0032*/ 	.short	(.L_155 - .L_154)


	//   ....[0]....
.L_154:
        /*0034*/ 	.word	0x00000170


	//----- nvinfo : EIATTR_EXIT_INSTR_OFFSETS
	.align		4
.L_155:
        /*0038*/ 	.byte	0x04, 0x1c
        /*003a*/ 	.short	(.L_157 - .L_156)


	//   ....[0]....
.L_156:
        /*003c*/ 	.word	0x000000b0


	//   ....[1]....
        /*0040*/ 	.word	0x00000180


	//----- nvinfo : EIATTR_CRS_STACK_SIZE
	.align		4
.L_157:
        /*0044*/ 	.byte	0x04, 0x1e
        /*0046*/ 	.short	(.L_159 - .L_158)
.L_158:
        /*0048*/ 	.word	0x00000000


	//----- nvinfo : EIATTR_CBANK_PARAM_SIZE
	.align		4
.L_159:
        /*004c*/ 	.byte	0x03, 0x19
        /*004e*/ 	.short	0x0004


	//----- nvinfo : EIATTR_PARAM_CBANK
	.align		4
        /*0050*/ 	.byte	0x04, 0x0a
        /*0052*/ 	.short	(.L_161 - .L_160)
	.align		4
.L_160:
        /*0054*/ 	.word	index@(.nv.constant0._Z11print1DInfoi)
        /*0058*/ 	.short	0x0380
        /*005a*/ 	.short	0x0004


	//----- nvinfo : EIATTR_SW_WAR
	.align		4
.L_161:
        /*005c*/ 	.byte	0x04, 0x36
        /*005e*/ 	.short	(.L_163 - .L_162)
.L_162:
        /*0060*/ 	.word	0x00000008
.L_163:


//--------------------- .nv.callgraph             --------------------------
	.section	.nv.callgraph,"",@"SHT_CUDA_CALLGRAPH"
	.align	4
	.sectionentsize	8
	.align		4
        /*0000*/ 	.word	0x00000000
	.align		4
        /*0004*/ 	.word	0xffffffff
	.align		4
        /*0008*/ 	.word	index@(_Z11print2DInfoii)
	.align		4
        /*000c*/ 	.word	index@(vprintf)
	.align		4
        /*0010*/ 	.word	index@(_Z11print1DInfoi)
	.align		4
        /*0014*/ 	.word	index@(vprintf)
	.align		4
        /*0018*/ 	.word	0x00000000
	.align		4
        /*001c*/ 	.word	0xfffffffe
	.align		4
        /*0020*/ 	.word	0x00000000
	.align		4
        /*0024*/ 	.word	0xfffffffd
	.align		4
        /*0028*/ 	.word	0x00000000
	.align		4
        /*002c*/ 	.word	0xfffffffc


//--------------------- .nv.constant4             --------------------------
	.section	.nv.constant4,"a",@progbits
	.align	8
	.align		8
.nv.constant4:
        /*0000*/ 	.dword	$str
	.align		8
        /*0008*/ 	.dword	$str$1
	.align		8
        /*0010*/ 	.dword	vprintf


//--------------------- .text._Z15matrixMulSimplePfS_S_i --------------------------
	.section	.text._Z15matrixMulSimplePfS_S_i,"ax",@progbits
	.align	128
        .global         _Z15matrixMulSimplePfS_S_i
        .type           _Z15matrixMulSimplePfS_S_i,@function
        .size           _Z15matrixMulSimplePfS_S_i,(.L_x_36 - _Z15matrixMulSimplePfS_S_i)
        .other          _Z15matrixMulSimplePfS_S_i,@"STO_CUDA_ENTRY STV_DEFAULT"
_Z15matrixMulSimplePfS_S_i:
.text._Z15matrixMulSimplePfS_S_i:
[----:B------:R-:W-:Y:S01]  /*0000*/  LDC R1, c[0x0][0x37c] ;  /* 0x0000df00ff017b82 */ /* 0x000fe20000000800 */
[----:B------:R-:W0:Y:S07]  /*0010*/  S2R R0, SR_TID.Y ;  /* 0x0000000000007919 */ /* 0x000e2e0000002200 */
[----:B------:R-:W0:Y:S01]  /*0020*/  S2UR UR4, SR_CTAID.Y ;  /* 0x00000000000479c3 */ /* 0x000e220000002600 */
[----:B------:R-:W1:Y:S01]  /*0030*/  LDCU UR20, c[0x0][0x398] ;  /* 0x00007300ff1477ac */ /* 0x000e620008000800 */
[----:B------:R-:W2:Y:S06]  /*0040*/  S2R R3, SR_TID.X ;  /* 0x0000000000037919 */ /* 0x000eac0000002100 */
[----:B------:R-:W0:Y:S08]  /*0050*/  LDC R13, c[0x0][0x364] ;  /* 0x0000d900ff0d7b82 */ /* 0x000e300000000800 */
[----:B------:R-:W2:Y:S08]  /*0060*/  S2UR UR5, SR_CTAID.X ;  /* 0x00000000000579c3 */ /* 0x000eb00000002500 */
[----:B------:R-:W2:Y:S01]  /*0070*/  LDC R2, c[0x0][0x360] ;  /* 0x0000d800ff027b82 */ /* 0x000ea20000000800 */
[----:B0-----:R-:W-:-:S02]  /*0080*/  IMAD R13, R13, UR4, R0 ;  /* 0x000000040d0d7c24 */ /* 0x001fc4000f8e0200 */
[----:B--2---:R-:W-:-:S05]  /*0090*/  IMAD R0, R2, UR5, R3 ;  /* 0x0000000502007c24 */ /* 0x004fca000f8e0203 */
[----:B------:R-:W-:-:S04]  /*00a0*/  VIMNMX R2, PT, PT, R13, R0, !PT ;  /* 0x000000000d027248 */ /* 0x000fc80007fe0100 */
[----:B-1----:R-:W-:-:S13]  /*00b0*/  ISETP.GE.AND P0, PT, R2, UR20, PT ;  /* 0x0000001402007c0c */ /* 0x002fda000bf06270 */
[----:B------:R-:W-:Y:S05]  /*00c0*/  @P0 EXIT ;  /* 0x000000000000094d */ /* 0x000fea0003800000 */
[----:B------:R-:W-:Y:S01]  /*00d0*/  UISETP.GE.U32.AND UP0, UPT, UR20, 0x8, UPT ;  /* 0x000000081400788c */ /* 0x000fe2000bf06070 */
[----:B------:R-:W-:Y:S02]  /*00e0*/  HFMA2 R12, -RZ, RZ, 0, 0 ;  /* 0x00000000ff0c7431 */ /* 0x000fe400000001ff */
[----:B------:R-:W-:Y:S01]  /*00f0*/  IMAD R13, R13, UR20, RZ ;  /* 0x000000140d0d7c24 */ /* 0x000fe2000f8e02ff */
[----:B------:R-:W-:Y:S01]  /*0100*/  UMOV UR4, URZ ;  /* 0x000000ff00047c82 */ /* 0x000fe20008000000 */
[----:B------:R-:W0:Y:S04]  /*0110*/  LDCU.64 UR18, c[0x0][0x358] ;  /* 0x00006b00ff1277ac */ /* 0x000e280008000a00 */
[----:B------:R-:W-:Y:S05]  /*0120*/  BRA.U !UP0, `(.L_x_0) ;  /* 0x0000000508047547 */ /* 0x000fea000b800000 */
[----:B------:R-:W1:Y:S01]  /*0130*/  LDCU.128 UR24, c[0x0][0x380] ;  /* 0x00007000ff1877ac */ /* 0x000e620008000c00 */
[----:B------:R-:W-:Y:S02]  /*0140*/  MOV R12, RZ ;  /* 0x000000ff000c7202 */ /* 0x000fe40000000f00 */
[----:B------:R-:W-:Y:S01]  /*0150*/  MOV R14, R0 ;  /* 0x00000000000e7202 */ /* 0x000fe20000000f00 */
[----:B------:R-:W-:-:S04]  /*0160*/  ULOP3.LUT UR4, UR20, 0x7ffffff8, URZ, 0xc0, !UPT ;  /* 0x7ffffff814047892 */ /* 0x000fc8000f8ec0ff */
[----:B------:R-:W-:Y:S01]  /*0170*/  UIADD3 UR5, UPT, UPT, -UR4, URZ, URZ ;  /* 0x000000ff04057290 */ /* 0x000fe2000fffe1ff */
[----:B-1----:R-:W-:Y:S01]  /*0180*/  MOV R2, UR24 ;  /* 0x0000001800027c02 */ /* 0x002fe20008000f00 */
[----:B------:R-:W-:Y:S01]  /*0190*/  UIMAD.WIDE UR6, UR20, 0x8, UR26 ;  /* 0x00000008140678a5 */ /* 0x000fe2000f8e021a */
[----:B------:R-:W-:Y:S01]  /*01a0*/  MOV R3, UR25 ;  /* 0x0000001900037c02 */ /* 0x000fe20008000f00 */
[----:B------:R-:W-:Y:S02]  /*01b0*/  UIMAD.WIDE UR8, UR20, 0xc, UR26 ;  /* 0x0000000c140878a5 */ /* 0x000fe4000f8e021a */
[----:B------:R-:W-:Y:S01]  /*01c0*/  UIMAD.WIDE UR10, UR20, 0x10, UR26 ;  /* 0x00000010140a78a5 */ /* 0x000fe2000f8e021a */
[----:B------:R-:W-:Y:S01]  /*01d0*/  IMAD.WIDE.U32 R2, R13, 0x4, R2 ;  /* 0x000000040d027825 */ /* 0x000fe200078e0002 */
[----:B------:R-:W-:Y:S02]  /*01e0*/  UIMAD.WIDE UR12, UR20, 0x14, UR26 ;  /* 0x00000014140c78a5 */ /* 0x000fe4000f8e021a */
[----:B------:R-:W-:Y:S01]  /*01f0*/  UIMAD.WIDE UR14, UR20, 0x18, UR26 ;  /* 0x00000018140e78a5 */ /* 0x000fe2000f8e021a */
[----:B------:R-:W-:Y:S01]  /*0200*/  IADD3 R2, P0, PT, R2, 0x10, RZ ;  /* 0x0000001002027810 */ /* 0x000fe20007f1e0ff */
[----:B------:R-:W-:-:S03]  /*0210*/  UIMAD.WIDE UR16, UR20, 0x1c, UR26 ;  /* 0x0000001c141078a5 */ /* 0x000fc6000f8e021a */
[----:B------:R-:W-:-:S09]  /*0220*/  IADD3.X R3, PT, PT, RZ, R3, RZ, P0, !PT ;  /* 0x00000003ff037210 */ /* 0x000fd200007fe4ff */
.L_x_1:
[----:B------:R-:W-:Y:S01]  /*0230*/  UIMAD.WIDE UR22, UR20, 0x4, UR26 ;  /* 0x00000004141678a5 */ /* 0x000fe2000f8e021a */
[----:B------:R-:W-:Y:S02]  /*0240*/  IMAD.MOV.U32 R23, RZ, RZ, 0x4 ;  /* 0x00000004ff177424 */ /* 0x000fe400078e00ff */
[----:B------:R-:W-:Y:S01]  /*0250*/  HFMA2 R11, -RZ, RZ, 0, 2.384185791015625e-07 ;  /* 0x00000004ff0b7431 */ /* 0x000fe200000001ff */
[----:B------:R-:W-:Y:S01]  /*0260*/  MOV R25, 0x4 ;  /* 0x0000000400197802 */ /* 0x000fe20000000f00 */
[----:B0-----:R-:W2:Y:S01]  /*0270*/  LDG.E R21, desc[UR18][R2.64+-0x10] ;  /* 0xfffff01202157981 */ /* 0x001ea2000c1e1900 */
[C---:B------:R-:W-:Y:S01]  /*0280*/  IMAD.WIDE R22, R14.reuse, R23, UR26 ;  /* 0x0000001a0e167e25 */ /* 0x040fe2000f8e0217 */
[----:B------:R-:W-:Y:S02]  /*0290*/  MOV R8, UR22 ;  /* 0x0000001600087c02 */ /* 0x000fe40008000f00 */
[----:B------:R-:W-:Y:S01]  /*02a0*/  MOV R9, UR23 ;  /* 0x0000001700097c02 */ /* 0x000fe20008000f00 */
[----:B------:R-:W3:Y:S02]  /*02b0*/  LDG.E R19, desc[UR18][R2.64+-0xc] ;  /* 0xfffff41202137981 */ /* 0x000ee4000c1e1900 */
[----:B------:R-:W-:-:S02]  /*02c0*/  IMAD.WIDE R8, R14, 0x4, R8 ;  /* 0x000000040e087825 */ /* 0x000fc400078e0208 */
[----:B------:R-:W2:Y:S01]  /*02d0*/  LDG.E R22, desc[UR18][R22.64] ;  /* 0x0000001216167981 */ /* 0x000ea2000c1e1900 */
[----:B------:R-:W-:Y:S01]  /*02e0*/  MOV R5, 0x4 ;  /* 0x0000000400057802 */ /* 0x000fe20000000f00 */
[C---:B------:R-:W-:Y:S02]  /*02f0*/  IMAD.WIDE R24, R14.reuse, R25, UR6 ;  /* 0x000000060e187e25 */ /* 0x040fe4000f8e0219 */
[----:B------:R0:W3:Y:S02]  /*0300*/  LDG.E R20, desc[UR18][R8.64] ;  /* 0x0000001208147981 */ /* 0x0000e4000c1e1900 */
[----:B------:R-:W-:Y:S02]  /*0310*/  IMAD.WIDE R10, R14, R11, UR8 ;  /* 0x000000080e0a7e25 */ /* 0x000fe4000f8e020b */
[----:B------:R-:W4:Y:S04]  /*0320*/  LDG.E R18, desc[UR18][R24.64] ;  /* 0x0000001218127981 */ /* 0x000f28000c1e1900 */
[----:B------:R-:W4:Y:S01]  /*0330*/  LDG.E R17, desc[UR18][R2.64+-0x8] ;  /* 0xfffff81202117981 */ /* 0x000f22000c1e1900 */
[----:B0-----:R-:W-:-:S02]  /*0340*/  HFMA2 R9, -RZ, RZ, 0, 2.384185791015625e-07 ;  /* 0x00000004ff097431 */ /* 0x001fc400000001ff */
[----:B------:R-:W-:Y:S01]  /*0350*/  IMAD.MOV.U32 R7, RZ, RZ, 0x4 ;  /* 0x00000004ff077424 */ /* 0x000fe200078e00ff */
[----:B------:R0:W5:Y:S01]  /*0360*/  LDG.E R16, desc[UR18][R10.64] ;  /* 0x000000120a107981 */ /* 0x000162000c1e1900 */
[----:B------:R-:W-:-:S03]  /*0370*/  IMAD.WIDE R4, R14, R5, UR10 ;  /* 0x0000000a0e047e25 */ /* 0x000fc6000f8e0205 */
[----:B------:R-:W5:Y:S01]  /*0380*/  LDG.E R15, desc[UR18][R2.64+-0x4] ;  /* 0xfffffc12020f7981 */ /* 0x000f62000c1e1900 */
[C---:B------:R-:W-:Y:S01]  /*0390*/  IMAD.WIDE R6, R14.reuse, R7, UR12 ;  /* 0x0000000c0e067e25 */ /* 0x040fe2000f8e0207 */
[----:B------:R-:W-:Y:S02]  /*03a0*/  MOV R27, 0x4 ;  /* 0x00000004001b7802 */ /* 0x000fe40000000f00 */
[----:B------:R1:W5:Y:S01]  /*03b0*/  LDG.E R4, desc[UR18][R4.64] ;  /* 0x0000001204047981 */ /* 0x000362000c1e1900 */
[----:B------:R-:W-:-:S03]  /*03c0*/  IMAD.WIDE R8, R14, R9, UR14 ;  /* 0x0000000e0e087e25 */ /* 0x000fc6000f8e0209 */
[----:B------:R-:W5:Y:S01]  /*03d0*/  LDG.E R23, desc[UR18][R2.64] ;  /* 0x0000001202177981 */ /* 0x000f62000c1e1900 */
[----:B0-----:R-:W-:-:S03]  /*03e0*/  IMAD.WIDE R10, R14, R27, UR16 ;  /* 0x000000100e0a7e25 */ /* 0x001fc6000f8e021b */
[----:B------:R-:W5:Y:S04]  /*03f0*/  LDG.E R7, desc[UR18][R6.64] ;  /* 0x0000001206077981 */ /* 0x000f68000c1e1900 */
[----:B------:R-:W5:Y:S04]  /*0400*/  LDG.E R24, desc[UR18][R2.64+0x4] ;  /* 0x0000041202187981 */ /* 0x000f68000c1e1900 */
[----:B------:R-:W5:Y:S04]  /*0410*/  LDG.E R8, desc[UR18][R8.64] ;  /* 0x0000001208087981 */ /* 0x000f68000c1e1900 */
[----:B------:R-:W5:Y:S04]  /*0420*/  LDG.E R25, desc[UR18][R2.64+0x8] ;  /* 0x0000081202197981 */ /* 0x000f68000c1e1900 */
[----:B------:R-:W5:Y:S04]  /*0430*/  LDG.E R10, desc[UR18][R10.64] ;  /* 0x000000120a0a7981 */ /* 0x000f68000c1e1900 */
[----:B------:R0:W5:Y:S01]  /*0440*/  LDG.E R27, desc[UR18][R2.64+0xc] ;  /* 0x00000c12021b7981 */ /* 0x000162000c1e1900 */
[----:B------:R-:W-:-:S04]  /*0450*/  UIADD3 UR5, UPT, UPT, UR5, 0x8, URZ ;  /* 0x0000000805057890 */ /* 0x000fc8000fffe0ff */
[----:B------:R-:W-:Y:S01]  /*0460*/  UISETP.NE.AND UP0, UPT, UR5, URZ, UPT ;  /* 0x000000ff0500728c */ /* 0x000fe2000bf05270 */
[----:B-1----:R-:W-:Y:S02]  /*0470*/  MOV R5, UR20 ;  /* 0x0000001400057c02 */ /* 0x002fe40008000f00 */
[----:B0-----:R-:W-:Y:S02]  /*0480*/  IADD3 R2, P0, PT, R2, 0x20, RZ ;  /* 0x0000002002027810 */ /* 0x001fe40007f1e0ff */
[----:B------:R-:W-:Y:S02]  /*0490*/  LEA R14, R5, R14, 0x3 ;  /* 0x0000000e050e7211 */ /* 0x000fe400078e18ff */
[----:B------:R-:W-:Y:S01]  /*04a0*/  IADD3.X R3, PT, PT, RZ, R3, RZ, P0, !PT ;  /* 0x00000003ff037210 */ /* 0x000fe200007fe4ff */
[----:B--2---:R-:W-:-:S04]  /*04b0*/  FFMA R22, R21, R22, R12 ;  /* 0x0000001615167223 */ /* 0x004fc8000000000c */
[----:B---3--:R-:W-:-:S04]  /*04c0*/  FFMA R20, R19, R20, R22 ;  /* 0x0000001413147223 */ /* 0x008fc80000000016 */
[----:B----4-:R-:W-:-:S04]  /*04d0*/  FFMA R18, R17, R18, R20 ;  /* 0x0000001211127223 */ /* 0x010fc80000000014 */
[----:B-----5:R-:W-:-:S04]  /*04e0*/  FFMA R16, R15, R16, R18 ;  /* 0x000000100f107223 */ /* 0x020fc80000000012 */
[----:B------:R-:W-:-:S04]  /*04f0*/  FFMA R23, R23, R4, R16 ;  /* 0x0000000417177223 */ /* 0x000fc80000000010 */
[----:B------:R-:W-:-:S04]  /*0500*/  FFMA R24, R24, R7, R23 ;  /* 0x0000000718187223 */ /* 0x000fc80000000017 */
[----:B------:R-:W-:-:S04]  /*0510*/  FFMA R8, R25, R8, R24 ;  /* 0x0000000819087223 */ /* 0x000fc80000000018 */
[----:B------:R-:W-:Y:S01]  /*0520*/  FFMA R12, R27, R10, R8 ;  /* 0x0000000a1b0c7223 */ /* 0x000fe20000000008 */
[----:B------:R-:W-:Y:S06]  /*0530*/  BRA.U UP0, `(.L_x_1) ;  /* 0xfffffffd003c7547 */ /* 0x000fec000b83ffff */
.L_x_0:
[----:B------:R-:W-:-:S04]  /*0540*/  ULOP3.LUT UR6, UR20, 0x7, URZ, 0xc0, !UPT ;  /* 0x0000000714067892 */ /* 0x000fc8000f8ec0ff */
[----:B------:R-:W-:-:S09]  /*0550*/  UISETP.NE.AND UP0, UPT, UR6, URZ, UPT ;  /* 0x000000ff0600728c */ /* 0x000fd2000bf05270 */
[----:B------:R-:W-:Y:S05]  /*0560*/  BRA.U !UP0, `(.L_x_2) ;  /* 0x0000000508387547 */ /* 0x000fea000b800000 */
[----:B------:R-:W-:Y:S02]  /*0570*/  UISETP.GE.U32.AND UP0, UPT, UR6, 0x4, UPT ;  /* 0x000000040600788c */ /* 0x000fe4000bf06070 */
[----:B------:R-:W-:-:S04]  /*0580*/  ULOP3.LUT UR5, UR20, 0x3, URZ, 0xc0, !UPT ;  /* 0x0000000314057892 */ /* 0x000fc8000f8ec0ff */
[----:B------:R-:W-:-:S03]  /*0590*/  UISETP.NE.AND UP1, UPT, UR5, URZ, UPT ;  /* 0x000000ff0500728c */ /* 0x000fc6000bf25270 */
[----:B------:R-:W-:Y:S08]  /*05a0*/  BRA.U !UP0, `(.L_x_3) ;  /* 0x00000001087c7547 */ /* 0x000ff0000b800000 */
[----:B------:R-:W1:Y:S01]  /*05b0*/  LDC.64 R6, c[0x0][0x388] ;  /* 0x0000e200ff067b82 */ /* 0x000e620000000a00 */
[----:B------:R-:W2:Y:S01]  /*05c0*/  LDCU.64 UR6, c[0x0][0x380] ;  /* 0x00007000ff0677ac */ /* 0x000ea20008000a00 */
[----:B------:R-:W-:Y:S01]  /*05d0*/  IMAD.U32 R9, RZ, RZ, UR4 ;  /* 0x00000004ff097e24 */ /* 0x000fe2000f8e00ff */
[C---:B------:R-:W-:Y:S02]  /*05e0*/  IADD3 R3, PT, PT, R13.reuse, UR4, RZ ;  /* 0x000000040d037c10 */ /* 0x040fe4000fffe0ff */
[----:B------:R-:W-:Y:S01]  /*05f0*/  IADD3 R10, P0, PT, R13, UR4, RZ ;  /* 0x000000040d0a7c10 */ /* 0x000fe2000ff1e0ff */
[----:B------:R-:W-:Y:S01]  /*0600*/  IMAD R9, R9, UR20, R0 ;  /* 0x0000001409097c24 */ /* 0x000fe2000f8e0200 */
[----:B------:R-:W-:Y:S01]  /*0610*/  MOV R11, UR20 ;  /* 0x00000014000b7c02 */ /* 0x000fe20008000f00 */
[----:B------:R-:W3:Y:S01]  /*0620*/  LDC.64 R4, c[0x0][0x380] ;  /* 0x0000e000ff047b82 */ /* 0x000ee20000000a00 */
[----:B------:R-:W-:Y:S01]  /*0630*/  MOV R15, UR20 ;  /* 0x00000014000f7c02 */ /* 0x000fe20008000f00 */
[----:B-1----:R-:W-:Y:S01]  /*0640*/  IMAD.WIDE R6, R9, 0x4, R6 ;  /* 0x0000000409067825 */ /* 0x002fe200078e0206 */
[----:B------:R-:W-:-:S05]  /*0650*/  MOV R9, UR20 ;  /* 0x0000001400097c02 */ /* 0x000fca0008000f00 */
[----:B------:R-:W-:Y:S02]  /*0660*/  IMAD.WIDE R8, R9, 0x4, R6 ;  /* 0x0000000409087825 */ /* 0x000fe400078e0206 */
[----:B0-----:R-:W4:Y:S02]  /*0670*/  LDG.E R6, desc[UR18][R6.64] ;  /* 0x0000001206067981 */ /* 0x001f24000c1e1900 */
[----:B---3--:R-:W-:Y:S01]  /*0680*/  IMAD.WIDE.U32 R4, R3, 0x4, R4 ;  /* 0x0000000403047825 */ /* 0x008fe200078e0004 */
[----:B------:R-:W-:Y:S01]  /*0690*/  IADD3.X R3, PT, PT, RZ, RZ, RZ, P0, !PT ;  /* 0x000000ffff037210 */ /* 0x000fe200007fe4ff */
[----:B------:R-:W3:Y:S01]  /*06a0*/  LDG.E R17, desc[UR18][R8.64] ;  /* 0x0000001208117981 */ /* 0x000ee2000c1e1900 */
[----:B--2---:R-:W-:-:S03]  /*06b0*/  LEA R2, P0, R10, UR6, 0x2 ;  /* 0x000000060a027c11 */ /* 0x004fc6000f8010ff */
[----:B------:R-:W4:Y:S01]  /*06c0*/  LDG.E R5, desc[UR18][R4.64] ;  /* 0x0000001204057981 */ /* 0x000f22000c1e1900 */
[----:B------:R-:W-:Y:S01]  /*06d0*/  LEA.HI.X R3, R10, UR7, R3, 0x2, P0 ;  /* 0x000000070a037c11 */ /* 0x000fe200080f1403 */
[----:B------:R-:W-:-:S04]  /*06e0*/  IMAD.WIDE R10, R11, 0x4, R8 ;  /* 0x000000040b0a7825 */ /* 0x000fc800078e0208 */
[----:B------:R-:W3:Y:S01]  /*06f0*/  LDG.E R16, desc[UR18][R2.64+0x4] ;  /* 0x0000041202107981 */ /* 0x000ee2000c1e1900 */
[----:B------:R-:W-:-:S03]  /*0700*/  IMAD.WIDE R14, R15, 0x4, R10 ;  /* 0x000000040f0e7825 */ /* 0x000fc600078e020a */
[----:B------:R-:W2:Y:S04]  /*0710*/  LDG.E R19, desc[UR18][R10.64] ;  /* 0x000000120a137981 */ /* 0x000ea8000c1e1900 */
[----:B------:R-:W2:Y:S04]  /*0720*/  LDG.E R18, desc[UR18][R2.64+0x8] ;  /* 0x0000081202127981 */ /* 0x000ea8000c1e1900 */
[----:B------:R-:W5:Y:S04]  /*0730*/  LDG.E R20, desc[UR18][R2.64+0xc] ;  /* 0x00000c1202147981 */ /* 0x000f68000c1e1900 */
[----:B------:R-:W5:Y:S01]  /*0740*/  LDG.E R14, desc[UR18][R14.64] ;  /* 0x000000120e0e7981 */ /* 0x000f62000c1e1900 */
[----:B------:R-:W-:Y:S01]  /*0750*/  UIADD3 UR4, UPT, UPT, UR4, 0x4, URZ ;  /* 0x0000000404047890 */ /* 0x000fe2000fffe0ff */
[----:B----4-:R-:W-:-:S04]  /*0760*/  FFMA R5, R5, R6, R12 ;  /* 0x0000000605057223 */ /* 0x010fc8000000000c */
[----:B---3--:R-:W-:-:S04]  /*0770*/  FFMA R5, R16, R17, R5 ;  /* 0x0000001110057223 */ /* 0x008fc80000000005 */
[----:B--2---:R-:W-:-:S04]  /*0780*/  FFMA R5, R18, R19, R5 ;  /* 0x0000001312057223 */ /* 0x004fc80000000005 */
[----:B-----5:R-:W-:-:S07]  /*0790*/  FFMA R12, R20, R14, R5 ;  /* 0x0000000e140c7223 */ /* 0x020fce0000000005 */
.L_x_3:
[----:B------:R-:W-:Y:S05]  /*07a0*/  BRA.U !UP1, `(.L_x_2) ;  /* 0x0000000109a87547 */ /* 0x000fea000b800000 */
[----:B------:R-:W-:Y:S01]  /*07b0*/  UISETP.NE.AND UP0, UPT, UR5, 0x1, UPT ;  /* 0x000000010500788c */ /* 0x000fe2000bf05270 */
[----:B------:R-:W-:Y:S01]  /*07c0*/  MOV R7, UR4 ;  /* 0x0000000400077c02 */ /* 0x000fe20008000f00 */
[----:B------:R-:W-:Y:S02]  /*07d0*/  ULOP3.LUT UR5, UR20, 0x1, URZ, 0xc0, !UPT ;  /* 0x0000000114057892 */ /* 0x000fe4000f8ec0ff */
[----:B------:R-:W-:Y:S02]  /*07e0*/  MOV R15, UR20 ;  /* 0x00000014000f7c02 */ /* 0x000fe40008000f00 */
[----:B------:R-:W-:Y:S01]  /*07f0*/  UISETP.NE.U32.AND UP1, UPT, UR5, 0x1, UPT ;  /* 0x000000010500788c */ /* 0x000fe2000bf25070 */
[----:B------:R-:W-:-:S04]  /*0800*/  PLOP3.LUT P1, PT, PT, PT, UP0, 0x80, 0x8 ;  /* 0x000000000008781c */ /* 0x000fc80003f2f008 */
[----:B------:R-:W1:Y:S01]  /*0810*/  @UP0 LDCU.128 UR8, c[0x0][0x380] ;  /* 0x00007000ff0807ac */ /* 0x000e620008000c00 */
[----:B------:R-:W-:Y:S01]  /*0820*/  PLOP3.LUT P0, PT, PT, PT, UP1, 0x80, 0x8 ;  /* 0x000000000008781c */ /* 0x000fe20003f0f018 */
[----:B------:R-:W2:Y:S04]  /*0830*/  @UP0 LDCU.64 UR6, c[0x0][0x380] ;  /* 0x00007000ff0607ac */ /* 0x000ea80008000a00 */
[----:B------:R-:W3:Y:S03]  /*0840*/  @!UP1 LDCU.128 UR12, c[0x0][0x380] ;  /* 0x00007000ff0c97ac */ /* 0x000ee60008000c00 */
[C---:B------:R-:W-:Y:S02]  /*0850*/  @P1 IADD3 R3, PT, PT, R13.reuse, UR4, RZ ;  /* 0x000000040d031c10 */ /* 0x040fe4000fffe0ff */
[----:B------:R-:W-:Y:S01]  /*0860*/  @P1 IADD3 R6, P2, PT, R13, UR4, RZ ;  /* 0x000000040d061c10 */ /* 0x000fe2000ff5e0ff */
[----:B------:R-:W-:Y:S01]  /*0870*/  @UP0 UIADD3 UR4, UPT, UPT, UR4, 0x2, URZ ;  /* 0x0000000204040890 */ /* 0x000fe2000fffe0ff */
[----:B-1----:R-:W-:Y:S01]  /*0880*/  MOV R11, UR9 ;  /* 0x00000009000b7c02 */ /* 0x002fe20008000f00 */
[----:B------:R-:W-:Y:S01]  /*0890*/  IMAD.U32 R10, RZ, RZ, UR8 ;  /* 0x00000008ff0a7e24 */ /* 0x000fe2000f8e00ff */
[----:B------:R-:W-:-:S02]  /*08a0*/  MOV R4, UR10 ;  /* 0x0000000a00047c02 */ /* 0x000fc40008000f00 */
[----:B------:R-:W-:Y:S01]  /*08b0*/  MOV R5, UR11 ;  /* 0x0000000b00057c02 */ /* 0x000fe20008000f00 */
[----:B------:R-:W-:-:S04]  /*08c0*/  @P1 IMAD.WIDE.U32 R10, R3, 0x4, R10 ;  /* 0x00000004030a1825 */ /* 0x000fc800078e000a */
[----:B------:R-:W-:Y:S01]  /*08d0*/  @P1 IMAD R3, R7, UR20, R0 ;  /* 0x0000001407031c24 */ /* 0x000fe2000f8e0200 */
[----:B------:R-:W-:Y:S01]  /*08e0*/  @P1 IADD3.X R7, PT, PT, RZ, RZ, RZ, P2, !PT ;  /* 0x000000ffff071210 */ /* 0x000fe200017fe4ff */
[----:B------:R-:W-:Y:S01]  /*08f0*/  IMAD.U32 R19, RZ, RZ, UR4 ;  /* 0x00000004ff137e24 */ /* 0x000fe2000f8e00ff */
[C---:B--2---:R-:W-:Y:S01]  /*0900*/  @P1 LEA R2, P2, R6.reuse, UR6, 0x2 ;  /* 0x0000000606021c11 */ /* 0x044fe2000f8410ff */
[----:B------:R-:W-:Y:S01]  /*0910*/  @P1 IMAD.WIDE R4, R3, 0x4, R4 ;  /* 0x0000000403041825 */ /* 0x000fe200078e0204 */
[----:B------:R-:W-:Y:S01]  /*0920*/  @!P0 IADD3 R17, PT, PT, R13, UR4, RZ ;  /* 0x000000040d118c10 */ /* 0x000fe2000fffe0ff */
[----:B0-----:R-:W2:Y:S01]  /*0930*/  @P1 LDG.E R11, desc[UR18][R10.64] ;  /* 0x000000120a0b1981 */ /* 0x001ea2000c1e1900 */
[----:B------:R-:W-:Y:S01]  /*0940*/  @P1 LEA.HI.X R3, R6, UR7, R7, 0x2, P2 ;  /* 0x0000000706031c11 */ /* 0x000fe200090f1407 */
[----:B------:R-:W-:Y:S01]  /*0950*/  @!P0 IMAD R19, R19, UR20, R0 ;  /* 0x0000001413138c24 */ /* 0x000fe2000f8e0200 */
[----:B---3--:R-:W-:Y:S01]  /*0960*/  MOV R6, UR12 ;  /* 0x0000000c00067c02 */ /* 0x008fe20008000f00 */
[----:B------:R-:W-:Y:S01]  /*0970*/  @P1 IMAD.WIDE R14, R15, 0x4, R4 ;  /* 0x000000040f0e1825 */ /* 0x000fe200078e0204 */
[----:B------:R-:W-:Y:S01]  /*0980*/  MOV R7, UR13 ;  /* 0x0000000d00077c02 */ /* 0x000fe20008000f00 */
[----:B------:R-:W2:Y:S01]  /*0990*/  @P1 LDG.E R4, desc[UR18][R4.64] ;  /* 0x0000001204041981 */ /* 0x000ea2000c1e1900 */
[----:B------:R-:W-:-:S02]  /*09a0*/  MOV R8, UR14 ;  /* 0x0000000e00087c02 */ /* 0x000fc40008000f00 */
[----:B------:R-:W-:Y:S01]  /*09b0*/  MOV R9, UR15 ;  /* 0x0000000f00097c02 */ /* 0x000fe20008000f00 */
[----:B------:R-:W-:Y:S01]  /*09c0*/  @!P0 IMAD.WIDE.U32 R6, R17, 0x4, R6 ;  /* 0x0000000411068825 */ /* 0x000fe200078e0006 */
[----:B------:R-:W3:Y:S03]  /*09d0*/  @P1 LDG.E R14, desc[UR18][R14.64] ;  /* 0x000000120e0e1981 */ /* 0x000ee6000c1e1900 */
[----:B------:R-:W-:Y:S01]  /*09e0*/  @!P0 IMAD.WIDE R8, R19, 0x4, R8 ;  /* 0x0000000413088825 */ /* 0x000fe200078e0208 */
[----:B------:R-:W3:Y:S04]  /*09f0*/  @P1 LDG.E R2, desc[UR18][R2.64+0x4] ;  /* 0x0000041202021981 */ /* 0x000ee8000c1e1900 */
[----:B------:R-:W4:Y:S04]  /*0a00*/  @!P0 LDG.E R7, desc[UR18][R6.64] ;  /* 0x0000001206078981 */ /* 0x000f28000c1e1900 */
[----:B------:R-:W4:Y:S01]  /*0a10*/  @!P0 LDG.E R8, desc[UR18][R8.64] ;  /* 0x0000001208088981 */ /* 0x000f22000c1e1900 */
[----:B--2---:R-:W-:-:S04]  /*0a20*/  @P1 FFMA R11, R11, R4, R12 ;  /* 0x000000040b0b1223 */ /* 0x004fc8000000000c */
[----:B---3--:R-:W-:-:S04]  /*0a30*/  @P1 FFMA R12, R2, R14, R11 ;  /* 0x0000000e020c1223 */ /* 0x008fc8000000000b */
[----:B----4-:R-:W-:-:S07]  /*0a40*/  @!P0 FFMA R12, R7, R8, R12 ;  /* 0x00000008070c8223 */ /* 0x010fce000000000c */
.L_x_2:
[----:B------:R-:W1:Y:S01]  /*0a50*/  LDC.64 R2, c[0x0][0x390] ;  /* 0x0000e400ff027b82 */ /* 0x000e620000000a00 */
[----:B------:R-:W-:-:S05]  /*0a60*/  IADD3 R13, PT, PT, R0, R13, RZ ;  /* 0x0000000d000d7210 */ /* 0x000fca0007ffe0ff */
[----:B-1----:R-:W-:-:S05]  /*0a70*/  IMAD.WIDE R2, R13, 0x4, R2 ;  /* 0x000000040d027825 */ /* 0x002fca00078e0202 */
[----:B0-----:R-:W-:Y:S01]  /*0a80*/  STG.E desc[UR18][R2.64], R12 ;  /* 0x0000000c02007986 */ /* 0x001fe2000c101912 */
[----:B------:R-:W-:Y:S05]  /*0a90*/  EXIT ;  /* 0x000000000000794d */ /* 0x000fea0003800000 */
.L_x_4:
[----:B------:R-:W-:-:S00]  /*0aa0*/  BRA `(.L_x_4) ;  /* 0xfffffffc00fc7947 */ /* 0x000fc0000383ffff */
[----:B------:R-:W-:-:S00]  /*0ab0*/  NOP ;  /* 0x0000000000007918 */ /* 0x000fc00000000000 */
        /* <DEDUP_REMOVED lines=12> */
.L_x_36:


//--------------------- .text._Z9process3DPfiii   --------------------------
	.section	.text._Z9process3DPfiii,"ax",@progbits
	.align	128
        .global         _Z9process3DPfiii
        .type           _Z9process3DPfiii,@function
        .size           _Z9process3DPfiii,(.L_x_34 - _Z9process3DPfiii)
        .other          _Z9process3DPfiii,@"STO_CUDA_ENTRY STV_DEFAULT"
_Z9process3DPfiii:
.text._Z9process3DPfiii:
[----:B------:R-:W-:Y:S01]  /*0000*/  LDC R1, c[0x0][0x37c] ;  /* 0x0000df00ff017b82 */ /* 0x000fe20000000800 */
[----:B------:R-:W0:Y:S07]  /*0010*/  S2R R0, SR_TID.Y ;  /* 0x0000000000007919 */ /* 0x000e2e0000002200 */
[----:B------:R-:W1:Y:S01]  /*0020*/  LDC R4, c[0x0][0x360] ;  /* 0x0000d800ff047b82 */ /* 0x000e620000000800 */
[----:B------:R-:W2:Y:S01]  /*0030*/  LDCU.64 UR8, c[0x0][0x388] ;  /* 0x00007100ff0877ac */ /* 0x000ea20008000a00 */
[----:B------:R-:W1:Y:S01]  /*0040*/  S2R R3, SR_TID.X ;  /* 0x0000000000037919 */ /* 0x000e620000002100 */
[----:B------:R-:W3:Y:S01]  /*0050*/  LDCU UR7, c[0x0][0x390] ;  /* 0x00007200ff0777ac */ /* 0x000ee20008000800 */
[----:B------:R-:W4:Y:S04]  /*0060*/  S2R R5, SR_TID.Z ;  /* 0x0000000000057919 */ /* 0x000f280000002300 */
[----:B------:R-:W0:Y:S08]  /*0070*/  S2UR UR5, SR_CTAID.Y ;  /* 0x00000000000579c3 */ /* 0x000e300000002600 */
[----:B------:R-:W0:Y:S08]  /*0080*/  LDC R7, c[0x0][0x364] ;  /* 0x0000d900ff077b82 */ /* 0x000e300000000800 */
[----:B------:R-:W1:Y:S08]  /*0090*/  S2UR UR4, SR_CTAID.X ;  /* 0x00000000000479c3 */ /* 0x000e700000002500 */
[----:B------:R-:W4:Y:S08]  /*00a0*/  S2UR UR6, SR_CTAID.Z ;  /* 0x00000000000679c3 */ /* 0x000f300000002700 */
[----:B------:R-:W4:Y:S01]  /*00b0*/  LDC R2, c[0x0][0x368] ;  /* 0x0000da00ff027b82 */ /* 0x000f220000000800 */
[----:B0-----:R-:W-:-:S05]  /*00c0*/  IMAD R7, R7, UR5, R0 ;  /* 0x0000000507077c24 */ /* 0x001fca000f8e0200 */
[----:B--2---:R-:W-:Y:S01]  /*00d0*/  ISETP.GE.AND P0, PT, R7, UR9, PT ;  /* 0x0000000907007c0c */ /* 0x004fe2000bf06270 */
[----:B-1----:R-:W-:-:S05]  /*00e0*/  IMAD R4, R4, UR4, R3 ;  /* 0x0000000404047c24 */ /* 0x002fca000f8e0203 */
[----:B------:R-:W-:Y:S01]  /*00f0*/  ISETP.GE.OR P0, PT, R4, UR8, P0 ;  /* 0x0000000804007c0c */ /* 0x000fe20008706670 */
[----:B----4-:R-:W-:-:S05]  /*0100*/  IMAD R2, R2, UR6, R5 ;  /* 0x0000000602027c24 */ /* 0x010fca000f8e0205 */
[----:B---3--:R-:W-:-:S13]  /*0110*/  ISETP.GE.OR P0, PT, R2, UR7, P0 ;  /* 0x0000000702007c0c */ /* 0x008fda0008706670 */
[----:B------:R-:W-:Y:S05]  /*0120*/  @P0 EXIT ;  /* 0x000000000000094d */ /* 0x000fea0003800000 */
[----:B------:R-:W-:Y:S01]  /*0130*/  I2FP.F32.S32 R0, UR8 ;  /* 0x0000000800007c45 */ /* 0x000fe20008201400 */
[----:B------:R-:W-:Y:S01]  /*0140*/  BSSY.RECONVERGENT B0, `(.L_x_5) ;  /* 0x0000014000007945 */ /* 0x000fe20003800200 */
[----:B------:R-:W-:-:S03]  /*0150*/  I2FP.F32.U32 R9, UR9 ;  /* 0x0000000900097c45 */ /* 0x000fc60008201000 */
[----:B------:R-:W-:Y:S01]  /*0160*/  FMUL R11, R0, 0.5 ;  /* 0x3f000000000b7820 */ /* 0x000fe20000400000 */
[----:B------:R-:W-:Y:S01]  /*0170*/  I2FP.F32.S32 R0, R4 ;  /* 0x0000000400007245 */ /* 0x000fe20000201400 */
[----:B------:R-:W-:Y:S02]  /*0180*/  FMUL R9, R9, 0.5 ;  /* 0x3f00000009097820 */ /* 0x000fe40000400000 */
[----:B------:R-:W0:Y:S02]  /*0190*/  MUFU.RCP R6, R11 ;  /* 0x0000000b00067308 */ /* 0x000e240000001000 */
[----:B------:R-:W-:-:S06]  /*01a0*/  FADD R0, -R11, R0 ;  /* 0x000000000b007221 */ /* 0x000fcc0000000100 */
[----:B------:R-:W1:Y:S01]  /*01b0*/  FCHK P0, R0, R11 ;  /* 0x0000000b00007302 */ /* 0x000e620000000000 */
[----:B0-----:R-:W-:-:S04]  /*01c0*/  FFMA R3, -R11, R6, 1 ;  /* 0x3f8000000b037423 */ /* 0x001fc80000000106 */
[----:B------:R-:W-:Y:S01]  /*01d0*/  FFMA R5, R6, R3, R6 ;  /* 0x0000000306057223 */ /* 0x000fe20000000006 */
[----:B------:R-:W-:-:S03]  /*01e0*/  IMAD R3, R2, UR9, R7 ;  /* 0x0000000902037c24 */ /* 0x000fc6000f8e0207 */
[----:B------:R-:W-:Y:S01]  /*01f0*/  FFMA R6, R0, R5, RZ ;  /* 0x0000000500067223 */ /* 0x000fe200000000ff */
[----:B------:R-:W-:-:S03]  /*0200*/  IMAD R4, R3, UR8, R4 ;  /* 0x0000000803047c24 */ /* 0x000fc6000f8e0204 */
[----:B------:R-:W-:-:S04]  /*0210*/  FFMA R8, -R11, R6, R0 ;  /* 0x000000060b087223 */ /* 0x000fc80000000100 */
[----:B------:R-:W-:Y:S01]  /*0220*/  FFMA R5, R5, R8, R6 ;  /* 0x0000000805057223 */ /* 0x000fe20000000006 */
[----:B-1----:R-:W-:Y:S06]  /*0230*/  @!P0 BRA `(.L_x_6) ;  /* 0x0000000000108947 */ /* 0x002fec0003800000 */
[----:B------:R-:W-:Y:S01]  /*0240*/  IMAD.MOV.U32 R3, RZ, RZ, R11 ;  /* 0x000000ffff037224 */ /* 0x000fe200078e000b */
[----:B------:R-:W-:-:S07]  /*0250*/  MOV R8, 0x270 ;  /* 0x0000027000087802 */ /* 0x000fce0000000f00 */
[----:B------:R-:W-:Y:S05]  /*0260*/  CALL.REL.NOINC `($__internal_0_$__cuda_sm3x_div_rn_noftz_f32_slowpath) ;  /* 0x0000000000dc7944 */ /* 0x000fea0003c00000 */
[----:B------:R-:W-:-:S07]  /*0270*/  IMAD.MOV.U32 R5, RZ, RZ, R0 ;  /* 0x000000ffff057224 */ /* 0x000fce00078e0000 */
.L_x_6:
[----:B------:R-:W-:Y:S05]  /*0280*/  BSYNC.RECONVERGENT B0 ;  /* 0x0000000000007941 */ /* 0x000fea0003800200 */
.L_x_5:
[----:B------:R-:W0:Y:S01]  /*0290*/  MUFU.RCP R6, R9 ;  /* 0x0000000900067308 */ /* 0x000e220000001000 */
[----:B------:R-:W-:Y:S01]  /*02a0*/  I2FP.F32.U32 R0, R7 ;  /* 0x0000000700007245 */ /* 0x000fe20000201000 */
[----:B------:R-:W1:Y:S01]  /*02b0*/  LDCU UR4, c[0x0][0x390] ;  /* 0x00007200ff0477ac */ /* 0x000e620008000800 */
[----:B------:R-:W-:Y:S03]  /*02c0*/  BSSY.RECONVERGENT B0, `(.L_x_7) ;  /* 0x000000f000007945 */ /* 0x000fe60003800200 */
[----:B------:R-:W-:-:S04]  /*02d0*/  FADD R0, -R9, R0 ;  /* 0x0000000009007221 */ /* 0x000fc80000000100 */
[----:B------:R-:W2:Y:S01]  /*02e0*/  FCHK P0, R0, R9 ;  /* 0x0000000900007302 */ /* 0x000ea20000000000 */
[----:B0-----:R-:W-:Y:S01]  /*02f0*/  FFMA R3, -R9, R6, 1 ;  /* 0x3f80000009037423 */ /* 0x001fe20000000106 */
[----:B-1----:R-:W-:-:S03]  /*0300*/  I2FP.F32.U32 R7, UR4 ;  /* 0x0000000400077c45 */ /* 0x002fc60008201000 */
[----:B------:R-:W-:-:S04]  /*0310*/  FFMA R3, R6, R3, R6 ;  /* 0x0000000306037223 */ /* 0x000fc80000000006 */
[----:B------:R-:W-:Y:S01]  /*0320*/  FFMA R6, R0, R3, RZ ;  /* 0x0000000300067223 */ /* 0x000fe200000000ff */
[----:B------:R-:W-:-:S03]  /*0330*/  FMUL R7, R7, 0.5 ;  /* 0x3f00000007077820 */ /* 0x000fc60000400000 */
[----:B------:R-:W-:-:S04]  /*0340*/  FFMA R8, -R9, R6, R0 ;  /* 0x0000000609087223 */ /* 0x000fc80000000100 */
[----:B------:R-:W-:Y:S01]  /*0350*/  FFMA R6, R3, R8, R6 ;  /* 0x0000000803067223 */ /* 0x000fe20000000006 */
[----:B--2---:R-:W-:Y:S06]  /*0360*/  @!P0 BRA `(.L_x_8) ;  /* 0x0000000000108947 */ /* 0x004fec0003800000 */
[----:B------:R-:W-:Y:S02]  /*0370*/  MOV R3, R9 ;  /* 0x0000000900037202 */ /* 0x000fe40000000f00 */
[----:B------:R-:W-:-:S07]  /*0380*/  MOV R8, 0x3a0 ;  /* 0x000003a000087802 */ /* 0x000fce0000000f00 */
[----:B------:R-:W-:Y:S05]  /*0390*/  CALL.REL.NOINC `($__internal_0_$__cuda_sm3x_div_rn_noftz_f32_slowpath) ;  /* 0x0000000000907944 */ /* 0x000fea0003c00000 */
[----:B------:R-:W-:-:S07]  /*03a0*/  IMAD.MOV.U32 R6, RZ, RZ, R0 ;  /* 0x000000ffff067224 */ /* 0x000fce00078e0000 */
.L_x_8:
[----:B------:R-:W-:Y:S05]  /*03b0*/  BSYNC.RECONVERGENT B0 ;  /* 0x0000000000007941 */ /* 0x000fea0003800200 */
.L_x_7:
[----:B------:R-:W0:Y:S01]  /*03c0*/  MUFU.RCP R8, R7 ;  /* 0x0000000700087308 */ /* 0x000e220000001000 */
[----:B------:R-:W-:Y:S01]  /*03d0*/  I2FP.F32.U32 R0, R2 ;  /* 0x0000000200007245 */ /* 0x000fe20000201000 */
[----:B------:R-:W1:Y:S01]  /*03e0*/  LDCU.64 UR4, c[0x0][0x358] ;  /* 0x00006b00ff0477ac */ /* 0x000e620008000a00 */
[----:B------:R-:W-:Y:S03]  /*03f0*/  BSSY.RECONVERGENT B0, `(.L_x_9) ;  /* 0x000000d000007945 */ /* 0x000fe60003800200 */
[----:B------:R-:W-:-:S04]  /*0400*/  FADD R0, R0, -R7 ;  /* 0x8000000700007221 */ /* 0x000fc80000000000 */
[----:B------:R-:W2:Y:S01]  /*0410*/  FCHK P0, R0, R7 ;  /* 0x0000000700007302 */ /* 0x000ea20000000000 */
[----:B0-----:R-:W-:-:S04]  /*0420*/  FFMA R3, R8, -R7, 1 ;  /* 0x3f80000008037423 */ /* 0x001fc80000000807 */
[----:B------:R-:W-:-:S04]  /*0430*/  FFMA R3, R8, R3, R8 ;  /* 0x0000000308037223 */ /* 0x000fc80000000008 */
[----:B------:R-:W-:-:S04]  /*0440*/  FFMA R2, R0, R3, RZ ;  /* 0x0000000300027223 */ /* 0x000fc800000000ff */
[----:B------:R-:W-:-:S04]  /*0450*/  FFMA R8, R2, -R7, R0 ;  /* 0x8000000702087223 */ /* 0x000fc80000000000 */
[----:B------:R-:W-:Y:S01]  /*0460*/  FFMA R2, R3, R8, R2 ;  /* 0x0000000803027223 */ /* 0x000fe20000000002 */
[----:B-12---:R-:W-:Y:S06]  /*0470*/  @!P0 BRA `(.L_x_10) ;  /* 0x0000000000108947 */ /* 0x006fec0003800000 */
[----:B------:R-:W-:Y:S01]  /*0480*/  IMAD.MOV.U32 R3, RZ, RZ, R7 ;  /* 0x000000ffff037224 */ /* 0x000fe200078e0007 */
[----:B------:R-:W-:-:S07]  /*0490*/  MOV R8, 0x4b0 ;  /* 0x000004b000087802 */ /* 0x000fce0000000f00 */
[----:B------:R-:W-:Y:S05]  /*04a0*/  CALL.REL.NOINC `($__internal_0_$__cuda_sm3x_div_rn_noftz_f32_slowpath) ;  /* 0x00000000004c7944 */ /* 0x000fea0003c00000 */
[----:B------:R-:W-:-:S07]  /*04b0*/  MOV R2, R0 ;  /* 0x0000000000027202 */ /* 0x000fce0000000f00 */
.L_x_10:
[----:B------:R-:W-:Y:S05]  /*04c0*/  BSYNC.RECONVERGENT B0 ;  /* 0x0000000000007941 */ /* 0x000fea0003800200 */
.L_x_9:
[----:B------:R-:W-:Y:S01]  /*04d0*/  FMUL R6, R6, R6 ;  /* 0x0000000606067220 */ /* 0x000fe20000400000 */
[----:B------:R-:W-:Y:S02]  /*04e0*/  IMAD.MOV.U32 R0, RZ, RZ, 0x3bbb989d ;  /* 0x3bbb989dff007424 */ /* 0x000fe400078e00ff */
[----:B------:R-:W-:Y:S02]  /*04f0*/  IMAD.MOV.U32 R3, RZ, RZ, 0x437c0000 ;  /* 0x437c0000ff037424 */ /* 0x000fe400078e00ff */
[----:B------:R-:W-:-:S04]  /*0500*/  FFMA R5, R5, R5, R6 ;  /* 0x0000000505057223 */ /* 0x000fc80000000006 */
[----:B------:R-:W-:-:S04]  /*0510*/  FFMA R5, R2, R2, R5 ;  /* 0x0000000202057223 */ /* 0x000fc80000000005 */
[----:B------:R-:W-:-:S04]  /*0520*/  FFMA.SAT R0, R5, -R0, 0.5 ;  /* 0x3f00000005007423 */ /* 0x000fc80000002800 */
[----:B------:R-:W-:Y:S02]  /*0530*/  FFMA.RM R0, R0, R3, 12582913 ;  /* 0x4b40000100007423 */ /* 0x000fe40000004003 */
[----:B------:R-:W0:Y:S02]  /*0540*/  LDC.64 R2, c[0x0][0x380] ;  /* 0x0000e000ff027b82 */ /* 0x000e240000000a00 */
[C---:B------:R-:W-:Y:S01]  /*0550*/  FADD R6, R0.reuse, -12583039 ;  /* 0xcb40007f00067421 */ /* 0x040fe20000000000 */
[----:B------:R-:W-:-:S03]  /*0560*/  SHF.L.U32 R0, R0, 0x17, RZ ;  /* 0x0000001700007819 */ /* 0x000fc600000006ff */
[----:B------:R-:W-:-:S04]  /*0570*/  FFMA R6, R5, -1.4426950216293334961, -R6 ;  /* 0xbfb8aa3b05067823 */ /* 0x000fc80000000806 */
[----:B------:R-:W-:-:S04]  /*0580*/  FFMA R6, R5, -1.925963033500011079e-08, R6 ;  /* 0xb2a5706005067823 */ /* 0x000fc80000000006 */
[----:B------:R-:W1:Y:S01]  /*0590*/  MUFU.EX2 R7, R6 ;  /* 0x0000000600077308 */ /* 0x000e620000000800 */
[----:B0-----:R-:W-:-:S04]  /*05a0*/  IMAD.WIDE R4, R4, 0x4, R2 ;  /* 0x0000000404047825 */ /* 0x001fc800078e0202 */
[----:B-1----:R-:W-:-:S05]  /*05b0*/  FMUL R7, R0, R7 ;  /* 0x0000000700077220 */ /* 0x002fca0000400000 */
[----:B------:R-:W-:Y:S01]  /*05c0*/  STG.E desc[UR4][R4.64], R7 ;  /* 0x0000000704007986 */ /* 0x000fe2000c101904 */
[----:B------:R-:W-:Y:S05]  /*05d0*/  EXIT ;  /* 0x000000000000794d */ /* 0x000fea0003800000 */
        .weak           $__internal_0_$__cuda_sm3x_div_rn_noftz_f32_slowpath
        .type           $__internal_0_$__cuda_sm3x_div_rn_noftz_f32_slowpath,@function
        .size           $__internal_0_$__cuda_sm3x_div_rn_noftz_f32_slowpath,(.L_x_34 - $__internal_0_$__cuda_sm3x_div_rn_noftz_f32_slowpath)
$__internal_0_$__cuda_sm3x_div_rn_noftz_f32_slowpath:
[----:B------:R-:W-:Y:S01]  /*05e0*/  SHF.R.U32.HI R11, RZ, 0x17, R3 ;  /* 0x00000017ff0b7819 */ /* 0x000fe20000011603 */
[----:B------:R-:W-:Y:S01]  /*05f0*/  BSSY.RECONVERGENT B1, `(.L_x_11) ;  /* 0x0000062000017945 */ /* 0x000fe20003800200 */
[----:B------:R-:W-:Y:S02]  /*0600*/  SHF.R.U32.HI R10, RZ, 0x17, R0 ;  /* 0x00000017ff0a7819 */ /* 0x000fe40000011600 */
[----:B------:R-:W-:Y:S02]  /*0610*/  LOP3.LUT R11, R11, 0xff, RZ, 0xc0, !PT ;  /* 0x000000ff0b0b7812 */ /* 0x000fe400078ec0ff */
[----:B------:R-:W-:-:S03]  /*0620*/  LOP3.LUT R14, R10, 0xff, RZ, 0xc0, !PT ;  /* 0x000000ff0a0e7812 */ /* 0x000fc600078ec0ff */
[----:B------:R-:W-:Y:S02]  /*0630*/  VIADD R13, R11, 0xffffffff ;  /* 0xffffffff0b0d7836 */ /* 0x000fe40000000000 */
[----:B------:R-:W-:-:S03]  /*0640*/  VIADD R12, R14, 0xffffffff ;  /* 0xffffffff0e0c7836 */ /* 0x000fc60000000000 */
[----:B------:R-:W-:-:S04]  /*0650*/  ISETP.GT.U32.AND P0, PT, R13, 0xfd, PT ;  /* 0x000000fd0d00780c */ /* 0x000fc80003f04070 */
[----:B------:R-:W-:-:S13]  /*0660*/  ISETP.GT.U32.OR P0, PT, R12, 0xfd, P0 ;  /* 0x000000fd0c00780c */ /* 0x000fda0000704470 */
[----:B------:R-:W-:Y:S01]  /*0670*/  @!P0 MOV R10, RZ ;  /* 0x000000ff000a8202 */ /* 0x000fe20000000f00 */
[----:B------:R-:W-:Y:S06]  /*0680*/  @!P0 BRA `(.L_x_12) ;  /* 0x00000000005c8947 */ /* 0x000fec0003800000 */
[----:B------:R-:W-:Y:S02]  /*0690*/  FSETP.GTU.FTZ.AND P0, PT, |R0|, +INF , PT ;  /* 0x7f8000000000780b */ /* 0x000fe40003f1c200 */
[----:B------:R-:W-:-:S04]  /*06a0*/  FSETP.GTU.FTZ.AND P1, PT, |R3|, +INF , PT ;  /* 0x7f8000000300780b */ /* 0x000fc80003f3c200 */
[----:B------:R-:W-:-:S13]  /*06b0*/  PLOP3.LUT P0, PT, P0, P1, PT, 0xf8, 0x8f ;  /* 0x00000000008f781c */ /* 0x000fda0000703f70 */
[----:B------:R-:W-:Y:S05]  /*06c0*/  @P0 BRA `(.L_x_13) ;  /* 0x00000004004c0947 */ /* 0x000fea0003800000 */
[----:B------:R-:W-:-:S13]  /*06d0*/  LOP3.LUT P0, RZ, R3, 0x7fffffff, R0, 0xc8, !PT ;  /* 0x7fffffff03ff7812 */ /* 0x000fda000780c800 */
[----:B------:R-:W-:Y:S05]  /*06e0*/  @!P0 BRA `(.L_x_14) ;  /* 0x00000004003c8947 */ /* 0x000fea0003800000 */
[C---:B------:R-:W-:Y:S02]  /*06f0*/  FSETP.NEU.FTZ.AND P2, PT, |R0|.reuse, +INF , PT ;  /* 0x7f8000000000780b */ /* 0x040fe40003f5d200 */
[----:B------:R-:W-:Y:S02]  /*0700*/  FSETP.NEU.FTZ.AND P1, PT, |R3|, +INF , PT ;  /* 0x7f8000000300780b */ /* 0x000fe40003f3d200 */
[----:B------:R-:W-:-:S11]  /*0710*/  FSETP.NEU.FTZ.AND P0, PT, |R0|, +INF , PT ;  /* 0x7f8000000000780b */ /* 0x000fd60003f1d200 */
[----:B------:R-:W-:Y:S05]  /*0720*/  @!P1 BRA !P2, `(.L_x_14) ;  /* 0x00000004002c9947 */ /* 0x000fea0005000000 */
[----:B------:R-:W-:-:S04]  /*0730*/  LOP3.LUT P2, RZ, R0, 0x7fffffff, RZ, 0xc0, !PT ;  /* 0x7fffffff00ff7812 */ /* 0x000fc8000784c0ff */
[----:B------:R-:W-:-:S13]  /*0740*/  PLOP3.LUT P1, PT, P1, P2, PT, 0x2f, 0xf2 ;  /* 0x0000000000f2781c */ /* 0x000fda0000f24577 */
[----:B------:R-:W-:Y:S05]  /*0750*/  @P1 BRA `(.L_x_15) ;  /* 0x0000000400181947 */ /* 0x000fea0003800000 */
[----:B------:R-:W-:-:S04]  /*0760*/  LOP3.LUT P1, RZ, R3, 0x7fffffff, RZ, 0xc0, !PT ;  /* 0x7fffffff03ff7812 */ /* 0x000fc8000782c0ff */
[----:B------:R-:W-:-:S13]  /*0770*/  PLOP3.LUT P0, PT, P0, P1, PT, 0x2f, 0xf2 ;  /* 0x0000000000f2781c */ /* 0x000fda0000702577 */
[----:B------:R-:W-:Y:S05]  /*0780*/  @P0 BRA `(.L_x_16) ;  /* 0x0000000400000947 */ /* 0x000fea0003800000 */
[----:B------:R-:W-:Y:S02]  /*0790*/  ISETP.GE.AND P0, PT, R12, RZ, PT ;  /* 0x000000ff0c00720c */ /* 0x000fe40003f06270 */
[----:B------:R-:W-:-:S11]  /*07a0*/  ISETP.GE.AND P1, PT, R13, RZ, PT ;  /* 0x000000ff0d00720c */ /* 0x000fd60003f26270 */
[----:B------:R-:W-:Y:S02]  /*07b0*/  @P0 IMAD.MOV.U32 R10, RZ, RZ, RZ ;  /* 0x000000ffff0a0224 */ /* 0x000fe400078e00ff */
[----:B------:R-:W-:Y:S01]  /*07c0*/  @!P0 FFMA R0, R0, 1.84467440737095516160e+19, RZ ;  /* 0x5f80000000008823 */ /* 0x000fe200000000ff */
[----:B------:R-:W-:Y:S02]  /*07d0*/  @!P0 IMAD.MOV.U32 R10, RZ, RZ, -0x40 ;  /* 0xffffffc0ff0a8424 */ /* 0x000fe400078e00ff */
[----:B------:R-:W-:-:S03]  /*07e0*/  @!P1 FFMA R3, R3, 1.84467440737095516160e+19, RZ ;  /* 0x5f80000003039823 */ /* 0x000fc600000000ff */
[----:B------:R-:W-:-:S07]  /*07f0*/  @!P1 IADD3 R10, PT, PT, R10, 0x40, RZ ;  /* 0x000000400a0a9810 */ /* 0x000fce0007ffe0ff */
.L_x_12:
[----:B------:R-:W-:Y:S01]  /*0800*/  LEA R12, R11, 0xc0800000, 0x17 ;  /* 0xc08000000b0c7811 */ /* 0x000fe200078eb8ff */
[----:B------:R-:W-:Y:S04]  /*0810*/  BSSY.RECONVERGENT B2, `(.L_x_17) ;  /* 0x0000036000027945 */ /* 0x000fe80003800200 */
[----:B------:R-:W-:Y:S02]  /*0820*/  IMAD.IADD R12, R3, 0x1, -R12 ;  /* 0x00000001030c7824 */ /* 0x000fe400078e0a0c */
[----:B------:R-:W-:Y:S02]  /*0830*/  VIADD R3, R14, 0xffffff81 ;  /* 0xffffff810e037836 */ /* 0x000fe40000000000 */
[----:B------:R-:W0:Y:S01]  /*0840*/  MUFU.RCP R13, R12 ;  /* 0x0000000c000d7308 */ /* 0x000e220000001000 */
[----:B------:R-:W-:Y:S01]  /*0850*/  FADD.FTZ R15, -R12, -RZ ;  /* 0x800000ff0c0f7221 */ /* 0x000fe20000010100 */
[C---:B------:R-:W-:Y:S01]  /*0860*/  IMAD R0, R3.reuse, -0x800000, R0 ;  /* 0xff80000003007824 */ /* 0x040fe200078e0200 */
[----:B------:R-:W-:-:S04]  /*0870*/  IADD3 R11, PT, PT, R3, 0x7f, -R11 ;  /* 0x0000007f030b7810 */ /* 0x000fc80007ffe80b */
[----:B------:R-:W-:Y:S01]  /*0880*/  IADD3 R11, PT, PT, R11, R10, RZ ;  /* 0x0000000a0b0b7210 */ /* 0x000fe20007ffe0ff */
[----:B0-----:R-:W-:-:S04]  /*0890*/  FFMA R14, R13, R15, 1 ;  /* 0x3f8000000d0e7423 */ /* 0x001fc8000000000f */
[----:B------:R-:W-:-:S04]  /*08a0*/  FFMA R16, R13, R14, R13 ;  /* 0x0000000e0d107223 */ /* 0x000fc8000000000d */
[----:B------:R-:W-:-:S04]  /*08b0*/  FFMA R13, R0, R16, RZ ;  /* 0x00000010000d7223 */ /* 0x000fc800000000ff */
[----:B------:R-:W-:-:S04]  /*08c0*/  FFMA R14, R15, R13, R0 ;  /* 0x0000000d0f0e7223 */ /* 0x000fc80000000000 */
[----:B------:R-:W-:-:S04]  /*08d0*/  FFMA R13, R16, R14, R13 ;  /* 0x0000000e100d7223 */ /* 0x000fc8000000000d */
[----:B------:R-:W-:-:S04]  /*08e0*/  FFMA R14, R15, R13, R0 ;  /* 0x0000000d0f0e7223 */ /* 0x000fc80000000000 */
[----:B------:R-:W-:-:S05]  /*08f0*/  FFMA R0, R16, R14, R13 ;  /* 0x0000000e10007223 */ /* 0x000fca000000000d */
[----:B------:R-:W-:-:S04]  /*0900*/  SHF.R.U32.HI R3, RZ, 0x17, R0 ;  /* 0x00000017ff037819 */ /* 0x000fc80000011600 */
[----:B------:R-:W-:-:S05]  /*0910*/  LOP3.LUT R3, R3, 0xff, RZ, 0xc0, !PT ;  /* 0x000000ff03037812 */ /* 0x000fca00078ec0ff */
[----:B------:R-:W-:-:S05]  /*0920*/  IMAD.IADD R15, R3, 0x1, R11 ;  /* 0x00000001030f7824 */ /* 0x000fca00078e020b */
[----:B------:R-:W-:-:S04]  /*0930*/  IADD3 R3, PT, PT, R15, -0x1, RZ ;  /* 0xffffffff0f037810 */ /* 0x000fc80007ffe0ff */
[----:B------:R-:W-:-:S13]  /*0940*/  ISETP.GE.U32.AND P0, PT, R3, 0xfe, PT ;  /* 0x000000fe0300780c */ /* 0x000fda0003f06070 */
[----:B------:R-:W-:Y:S05]  /*0950*/  @!P0 BRA `(.L_x_18) ;  /* 0x0000000000808947 */ /* 0x000fea0003800000 */
[----:B------:R-:W-:-:S13]  /*0960*/  ISETP.GT.AND P0, PT, R15, 0xfe, PT ;  /* 0x000000fe0f00780c */ /* 0x000fda0003f04270 */
[----:B------:R-:W-:Y:S05]  /*0970*/  @P0 BRA `(.L_x_19) ;  /* 0x00000000006c0947 */ /* 0x000fea0003800000 */
[----:B------:R-:W-:-:S13]  /*0980*/  ISETP.GE.AND P0, PT, R15, 0x1, PT ;  /* 0x000000010f00780c */ /* 0x000fda0003f06270 */
[----:B------:R-:W-:Y:S05]  /*0990*/  @P0 BRA `(.L_x_20) ;  /* 0x0000000000740947 */ /* 0x000fea0003800000 */
[----:B------:R-:W-:Y:S02]  /*09a0*/  ISETP.GE.AND P0, PT, R15, -0x18, PT ;  /* 0xffffffe80f00780c */ /* 0x000fe40003f06270 */
[----:B------:R-:W-:-:S11]  /*09b0*/  LOP3.LUT R0, R0, 0x80000000, RZ, 0xc0, !PT ;  /* 0x8000000000007812 */ /* 0x000fd600078ec0ff */
[----:B------:R-:W-:Y:S05]  /*09c0*/  @!P0 BRA `(.L_x_20) ;  /* 0x0000000000688947 */ /* 0x000fea0003800000 */
[CCC-:B------:R-:W-:Y:S01]  /*09d0*/  FFMA.RZ R3, R16.reuse, R14.reuse, R13.reuse ;  /* 0x0000000e10037223 */ /* 0x1c0fe2000000c00d */
[C---:B------:R-:W-:Y:S02]  /*09e0*/  VIADD R12, R15.reuse, 0x20 ;  /* 0x000000200f0c7836 */ /* 0x040fe40000000000 */
[CCC-:B------:R-:W-:Y:S01]  /*09f0*/  FFMA.RM R10, R16.reuse, R14.reuse, R13.reuse ;  /* 0x0000000e100a7223 */ /* 0x1c0fe2000000400d */
[----:B------:R-:W-:Y:S02]  /*0a00*/  ISETP.NE.AND P2, PT, R15, RZ, PT ;  /* 0x000000ff0f00720c */ /* 0x000fe40003f45270 */
[----:B------:R-:W-:Y:S01]  /*0a10*/  LOP3.LUT R11, R3, 0x7fffff, RZ, 0xc0, !PT ;  /* 0x007fffff030b7812 */ /* 0x000fe200078ec0ff */
[----:B------:R-:W-:Y:S01]  /*0a20*/  FFMA.RP R3, R16, R14, R13 ;  /* 0x0000000e10037223 */ /* 0x000fe2000000800d */
[----:B------:R-:W-:Y:S02]  /*0a30*/  ISETP.NE.AND P1, PT, R15, RZ, PT ;  /* 0x000000ff0f00720c */ /* 0x000fe40003f25270 */
[----:B------:R-:W-:-:S02]  /*0a40*/  LOP3.LUT R11, R11, 0x800000, RZ, 0xfc, !PT ;  /* 0x008000000b0b7812 */ /* 0x000fc400078efcff */
[----:B------:R-:W-:Y:S02]  /*0a50*/  IADD3 R13, PT, PT, -R15, RZ, RZ ;  /* 0x000000ff0f0d7210 */ /* 0x000fe40007ffe1ff */
[----:B------:R-:W-:Y:S02]  /*0a60*/  SHF.L.U32 R12, R11, R12, RZ ;  /* 0x0000000c0b0c7219 */ /* 0x000fe400000006ff */
[----:B------:R-:W-:Y:S02]  /*0a70*/  FSETP.NEU.FTZ.AND P0, PT, R3, R10, PT ;  /* 0x0000000a0300720b */ /* 0x000fe40003f1d000 */
[----:B------:R-:W-:Y:S02]  /*0a80*/  SEL R10, R13, RZ, P2 ;  /* 0x000000ff0d0a7207 */ /* 0x000fe40001000000 */
[----:B------:R-:W-:Y:S02]  /*0a90*/  ISETP.NE.AND P1, PT, R12, RZ, P1 ;  /* 0x000000ff0c00720c */ /* 0x000fe40000f25270 */
[----:B------:R-:W-:-:S02]  /*0aa0*/  SHF.R.U32.HI R10, RZ, R10, R11 ;  /* 0x0000000aff0a7219 */ /* 0x000fc4000001160b */
[----:B------:R-:W-:Y:S02]  /*0ab0*/  PLOP3.LUT P0, PT, P0, P1, PT, 0xf8, 0x8f ;  /* 0x00000000008f781c */ /* 0x000fe40000703f70 */
[----:B------:R-:W-:Y:S02]  /*0ac0*/  SHF.R.U32.HI R12, RZ, 0x1, R10 ;  /* 0x00000001ff0c7819 */ /* 0x000fe4000001160a */
[----:B------:R-:W-:-:S04]  /*0ad0*/  SEL R3, RZ, 0x1, !P0 ;  /* 0x00000001ff037807 */ /* 0x000fc80004000000 */
[----:B------:R-:W-:-:S04]  /*0ae0*/  LOP3.LUT R3, R3, 0x1, R12, 0xf8, !PT ;  /* 0x0000000103037812 */ /* 0x000fc800078ef80c */
[----:B------:R-:W-:-:S05]  /*0af0*/  LOP3.LUT R3, R3, R10, RZ, 0xc0, !PT ;  /* 0x0000000a03037212 */ /* 0x000fca00078ec0ff */
[----:B------:R-:W-:-:S05]  /*0b00*/  IMAD.IADD R3, R12, 0x1, R3 ;  /* 0x000000010c037824 */ /* 0x000fca00078e0203 */
[----:B------:R-:W-:Y:S01]  /*0b10*/  LOP3.LUT R0, R3, R0, RZ, 0xfc, !PT ;  /* 0x0000000003007212 */ /* 0x000fe200078efcff */
[----:B------:R-:W-:Y:S06]  /*0b20*/  BRA `(.L_x_20) ;  /* 0x0000000000107947 */ /* 0x000fec0003800000 */
.L_x_19:
[----:B------:R-:W-:-:S04]  /*0b30*/  LOP3.LUT R0, R0, 0x80000000, RZ, 0xc0, !PT ;  /* 0x8000000000007812 */ /* 0x000fc800078ec0ff */
[----:B------:R-:W-:Y:S01]  /*0b40*/  LOP3.LUT R0, R0, 0x7f800000, RZ, 0xfc, !PT ;  /* 0x7f80000000007812 */ /* 0x000fe200078efcff */
[----:B------:R-:W-:Y:S06]  /*0b50*/  BRA `(.L_x_20) ;  /* 0x0000000000047947 */ /* 0x000fec0003800000 */
.L_x_18:
[----:B------:R-:W-:-:S07]  /*0b60*/  LEA R0, R11, R0, 0x17 ;  /* 0x000000000b007211 */ /* 0x000fce00078eb8ff */
.L_x_20:
[----:B------:R-:W-:Y:S05]  /*0b70*/  BSYNC.RECONVERGENT B2 ;  /* 0x0000000000027941 */ /* 0x000fea0003800200 */
.L_x_17:
[----:B------:R-:W-:Y:S05]  /*0b80*/  BRA `(.L_x_21) ;  /* 0x0000000000207947 */ /* 0x000fea0003800000 */
.L_x_16:
[----:B------:R-:W-:-:S04]  /*0b90*/  LOP3.LUT R0, R3, 0x80000000, R0, 0x48, !PT ;  /* 0x8000000003007812 */ /* 0x000fc800078e4800 */
[----:B------:R-:W-:Y:S01]  /*0ba0*/  LOP3.LUT R0, R0, 0x7f800000, RZ, 0xfc, !PT ;  /* 0x7f80000000007812 */ /* 0x000fe200078efcff */
[----:B------:R-:W-:Y:S06]  /*0bb0*/  BRA `(.L_x_21) ;  /* 0x0000000000147947 */ /* 0x000fec0003800000 */
.L_x_15:
[----:B------:R-:W-:Y:S01]  /*0bc0*/  LOP3.LUT R0, R3, 0x80000000, R0, 0x48, !PT ;  /* 0x8000000003007812 */ /* 0x000fe200078e4800 */
[----:B------:R-:W-:Y:S06]  /*0bd0*/  BRA `(.L_x_21) ;  /* 0x00000000000c7947 */ /* 0x000fec0003800000 */
.L_x_14:
[----:B------:R-:W0:Y:S01]  /*0be0*/  MUFU.RSQ R0, -QNAN ;  /* 0xffc0000000007908 */ /* 0x000e220000001400 */
[----:B------:R-:W-:Y:S05]  /*0bf0*/  BRA `(.L_x_21) ;  /* 0x0000000000047947 */ /* 0x000fea0003800000 */
.L_x_13:
[----:B------:R-:W-:-:S07]  /*0c00*/  FADD.FTZ R0, R0, R3 ;  /* 0x0000000300007221 */ /* 0x000fce0000010000 */
.L_x_21:
[----:B------:R-:W-:Y:S05]  /*0c10*/  BSYNC.RECONVERGENT B1 ;  /* 0x0000000000017941 */ /* 0x000fea0003800200 */
.L_x_11:
[----:B------:R-:W-:Y:S02]  /*0c20*/  HFMA2 R11, -RZ, RZ, 0, 0 ;  /* 0x00000000ff0b7431 */ /* 0x000fe400000001ff */
[----:B------:R-:W-:-:S04]  /*0c30*/  IMAD.MOV.U32 R10, RZ, RZ, R8 ;  /* 0x000000ffff0a7224 */ /* 0x000fc800078e0008 */
[----:B0-----:R-:W-:Y:S05]  /*0c40*/  RET.REL.NODEC R10 `(_Z9process3DPfiii) ;  /* 0xfffffff00aec7950 */ /* 0x001fea0003c3ffff */
.L_x_22:
        /* <DEDUP_REMOVED lines=11> */
.L_x_34:


//--------------------- .text._Z11matrixAdd2DPfS_S_ii --------------------------
	.section	.text._Z11matrixAdd2DPfS_S_ii,"ax",@progbits
	.align	128
        .global         _Z11matrixAdd2DPfS_S_ii
        .type           _Z11matrixAdd2DPfS_S_ii,@function
        .size           _Z11matrixAdd2DPfS_S_ii,(.L_x_38 - _Z11matrixAdd2DPfS_S_ii)
        .other          _Z11matrixAdd2DPfS_S_ii,@"STO_CUDA_ENTRY STV_DEFAULT"
_Z11matrixAdd2DPfS_S_ii:
.text._Z11matrixAdd2DPfS_S_ii:
[----:B------:R-:W-:Y:S01]  /*0000*/  LDC R1, c[0x0][0x37c] ;  /* 0x0000df00ff017b82 */ /* 0x000fe20000000800 */
[----:B------:R-:W0:Y:S07]  /*0010*/  S2R R2, SR_TID.Y ;  /* 0x0000000000027919 */ /* 0x000e2e0000002200 */
[----:B------:R-:W1:Y:S01]  /*0020*/  LDC R0, c[0x0][0x360] ;  /* 0x0000d800ff007b82 */ /* 0x000e620000000800 */
[----:B------:R-:W2:Y:S01]  /*0030*/  LDCU.64 UR6, c[0x0][0x398] ;  /* 0x00007300ff0677ac */ /* 0x000ea20008000a00 */
[----:B------:R-:W1:Y:S06]  /*0040*/  S2R R3, SR_TID.X ;  /* 0x0000000000037919 */ /* 0x000e6c0000002100 */
[----:B------:R-:W0:Y:S08]  /*0050*/  S2UR UR5, SR_CTAID.Y ;  /* 0x00000000000579c3 */ /* 0x000e300000002600 */
[----:B------:R-:W0:Y:S08]  /*0060*/  LDC R7, c[0x0][0x364] ;  /* 0x0000d900ff077b82 */ /* 0x000e300000000800 */
[----:B------:R-:W1:Y:S01]  /*0070*/  S2UR UR4, SR_CTAID.X ;  /* 0x00000000000479c3 */ /* 0x000e620000002500 */
[----:B0-----:R-:W-:-:S05]  /*0080*/  IMAD R7, R7, UR5, R2 ;  /* 0x0000000507077c24 */ /* 0x001fca000f8e0202 */
[----:B--2---:R-:W-:Y:S01]  /*0090*/  ISETP.GE.AND P0, PT, R7, UR7, PT ;  /* 0x0000000707007c0c */ /* 0x004fe2000bf06270 */
[----:B-1----:R-:W-:-:S05]  /*00a0*/  IMAD R0, R0, UR4, R3 ;  /* 0x0000000400007c24 */ /* 0x002fca000f8e0203 */
[----:B------:R-:W-:-:S13]  /*00b0*/  ISETP.GE.OR P0, PT, R0, UR6, P0 ;  /* 0x0000000600007c0c */ /* 0x000fda0008706670 */
[----:B------:R-:W-:Y:S05]  /*00c0*/  @P0 EXIT ;  /* 0x000000000000094d */ /* 0x000fea0003800000 */
[----:B------:R-:W0:Y:S01]  /*00d0*/  LDC.64 R2, c[0x0][0x380] ;  /* 0x0000e000ff027b82 */ /* 0x000e220000000a00 */
[----:B------:R-:W1:Y:S01]  /*00e0*/  LDCU.64 UR4, c[0x0][0x358] ;  /* 0x00006b00ff0477ac */ /* 0x000e620008000a00 */
[----:B------:R-:W-:-:S06]  /*00f0*/  IMAD R9, R7, UR6, R0 ;  /* 0x0000000607097c24 */ /* 0x000fcc000f8e0200 */
[----:B------:R-:W2:Y:S08]  /*0100*/  LDC.64 R4, c[0x0][0x388] ;  /* 0x0000e200ff047b82 */ /* 0x000eb00000000a00 */
[----:B------:R-:W3:Y:S01]  /*0110*/  LDC.64 R6, c[0x0][0x390] ;  /* 0x0000e400ff067b82 */ /* 0x000ee20000000a00 */
[----:B0-----:R-:W-:-:S06]  /*0120*/  IMAD.WIDE R2, R9, 0x4, R2 ;  /* 0x0000000409027825 */ /* 0x001fcc00078e0202 */
[----:B-1----:R-:W4:Y:S01]  /*0130*/  LDG.E R2, desc[UR4][R2.64] ;  /* 0x0000000402027981 */ /* 0x002f22000c1e1900 */
[----:B--2---:R-:W-:-:S06]  /*0140*/  IMAD.WIDE R4, R9, 0x4, R4 ;  /* 0x0000000409047825 */ /* 0x004fcc00078e0204 */
[----:B------:R-:W4:Y:S01]  /*0150*/  LDG.E R5, desc[UR4][R4.64] ;  /* 0x0000000404057981 */ /* 0x000f22000c1e1900 */
[----:B---3--:R-:W-:-:S04]  /*0160*/  IMAD.WIDE R6, R9, 0x4, R6 ;  /* 0x0000000409067825 */ /* 0x008fc800078e0206 */
[----:B----4-:R-:W-:-:S05]  /*0170*/  FADD R9, R2, R5 ;  /* 0x0000000502097221 */ /* 0x010fca0000000000 */
[----:B------:R-:W-:Y:S01]  /*0180*/  STG.E desc[UR4][R6.64], R9 ;  /* 0x0000000906007986 */ /* 0x000fe2000c101904 */
[----:B------:R-:W-:Y:S05]  /*0190*/  EXIT ;  /* 0x000000000000794d */ /* 0x000fea0003800000 */
.L_x_23:
        /* <DEDUP_REMOVED lines=14> */
.L_x_38:


//--------------------- .text._Z14rgbToGrayscalePhS_ii --------------------------
	.section	.text._Z14rgbToGrayscalePhS_ii,"ax",@progbits
	.align	128
        .global         _Z14rgbToGrayscalePhS_ii
        .type           _Z14rgbToGrayscalePhS_ii,@function
        .size           _Z14rgbToGrayscalePhS_ii,(.L_x_39 - _Z14rgbToGrayscalePhS_ii)
        .other          _Z14rgbToGrayscalePhS_ii,@"STO_CUDA_ENTRY STV_DEFAULT"
_Z14rgbToGrayscalePhS_ii:
.text._Z14rgbToGrayscalePhS_ii:
        /* <DEDUP_REMOVED lines=13> */
[----:B------:R-:W0:Y:S01]  /*00d0*/  LDCU.128 UR8, c[0x0][0x380] ;  /* 0x00007000ff0877ac */ /* 0x000e220008000c00 */
[----:B------:R-:W-:Y:S01]  /*00e0*/  IMAD R0, R3, UR6, R0 ;  /* 0x0000000603007c24 */ /* 0x000fe2000f8e0200 */
[----:B------:R-:W1:Y:S03]  /*00f0*/  LDCU.64 UR4, c[0x0][0x358] ;  /* 0x00006b00ff0477ac */ /* 0x000e660008000a00 */
[----:B------:R-:W-:-:S05]  /*0100*/  IMAD R3, R0, 0x3, RZ ;  /* 0x0000000300037824 */ /* 0x000fca00078e02ff */
[----:B0-----:R-:W-:-:S04]  /*0110*/  IADD3 R2, P0, PT, R3, UR8, RZ ;  /* 0x0000000803027c10 */ /* 0x001fc8000ff1e0ff */
[----:B------:R-:W-:-:S05]  /*0120*/  LEA.HI.X.SX32 R3, R3, UR9, 0x1, P0 ;  /* 0x0000000903037c11 */ /* 0x000fca00080f0eff */
[----:B-1----:R-:W2:Y:S04]  /*0130*/  LDG.E.U8 R5, desc[UR4][R2.64+0x1] ;  /* 0x0000010402057981 */ /* 0x002ea8000c1e1100 */
[----:B------:R-:W3:Y:S04]  /*0140*/  LDG.E.U8 R4, desc[UR4][R2.64] ;  /* 0x0000000402047981 */ /* 0x000ee8000c1e1100 */
[----:B------:R-:W4:Y:S01]  /*0150*/  LDG.E.U8 R6, desc[UR4][R2.64+0x2] ;  /* 0x0000020402067981 */ /* 0x000f22000c1e1100 */
[----:B--2---:R-:W-:Y:S02]  /*0160*/  I2FP.F32.U32 R5, R5 ;  /* 0x0000000500057245 */ /* 0x004fe40000201000 */
[----:B---3--:R-:W-:-:S03]  /*0170*/  I2FP.F32.U32 R4, R4 ;  /* 0x0000000400047245 */ /* 0x008fc60000201000 */
[----:B------:R-:W-:Y:S01]  /*0180*/  FMUL R5, R5, 0.58700001239776611328 ;  /* 0x3f1645a205057820 */ /* 0x000fe20000400000 */
[----:B----4-:R-:W-:-:S03]  /*0190*/  I2FP.F32.U32 R7, R6 ;  /* 0x0000000600077245 */ /* 0x010fc60000201000 */
[----:B------:R-:W-:-:S04]  /*01a0*/  FFMA R4, R4, 0.29899999499320983887, R5 ;  /* 0x3e99168704047823 */ /* 0x000fc80000000005 */
[----:B------:R-:W-:Y:S01]  /*01b0*/  FFMA R7, R7, 0.11400000005960464478, R4 ;  /* 0x3de978d507077823 */ /* 0x000fe20000000004 */
[----:B------:R-:W-:-:S04]  /*01c0*/  IADD3 R4, P0, PT, R0, UR10, RZ ;  /* 0x0000000a00047c10 */ /* 0x000fc8000ff1e0ff */
[----:B------:R-:W-:Y:S01]  /*01d0*/  LEA.HI.X.SX32 R5, R0, UR11, 0x1, P0 ;  /* 0x0000000b00057c11 */ /* 0x000fe200080f0eff */
[----:B------:R-:W0:Y:S04]  /*01e0*/  F2I.U32.TRUNC.NTZ R7, R7 ;  /* 0x0000000700077305 */ /* 0x000e28000020f000 */
[----:B0-----:R-:W-:Y:S01]  /*01f0*/  STG.E.U8 desc[UR4][R4.64], R7 ;  /* 0x0000000704007986 */ /* 0x001fe2000c101104 */
[----:B------:R-:W-:Y:S05]  /*0200*/  EXIT ;  /* 0x000000000000794d */ /* 0x000fea0003800000 */
.L_x_24:
        /* <DEDUP_REMOVED lines=15> */
.L_x_39:


//--------------------- .text._Z11print2DInfoii   --------------------------
	.section	.text._Z11print2DInfoii,"ax",@progbits
	.align	128
        .global         _Z11print2DInfoii
        .type           _Z11print2DInfoii,@function
        .size           _Z11print2DInfoii,(.L_x_40 - _Z11print2DInfoii)
        .other          _Z11print2DInfoii,@"STO_CUDA_ENTRY STV_DEFAULT"
_Z11print2DInfoii:
.text._Z11print2DInfoii:
[----:B------:R-:W0:Y:S01]  /*0000*/  LDC R1, c[0x0][0x37c] ;  /* 0x0000df00ff017b82 */ /* 0x000e220000000800 */
[----:B------:R-:W1:Y:S01]  /*0010*/  S2R R10, SR_CTAID.X ;  /* 0x00000000000a7919 */ /* 0x000e620000002500 */
[----:B------:R-:W2:Y:S01]  /*0020*/  LDCU UR5, c[0x0][0x2fc] ;  /* 0x00005f80ff0577ac */ /* 0x000ea20008000800 */
[----:B0-----:R-:W-:Y:S01]  /*0030*/  VIADD R1, R1, 0xffffffd8 ;  /* 0xffffffd801017836 */ /* 0x001fe20000000000 */
[----:B------:R-:W1:Y:S01]  /*0040*/  S2R R12, SR_TID.X ;  /* 0x00000000000c7919 */ /* 0x000e620000002100 */
[----:B------:R-:W1:Y:S01]  /*0050*/  LDCU UR6, c[0x0][0x360] ;  /* 0x00006c00ff0677ac */ /* 0x000e620008000800 */
[----:B------:R-:W0:Y:S01]  /*0060*/  S2R R11, SR_CTAID.Y ;  /* 0x00000000000b7919 */ /* 0x000e220000002600 */
[----:B------:R-:W0:Y:S01]  /*0070*/  LDCU UR7, c[0x0][0x364] ;  /* 0x00006c80ff0777ac */ /* 0x000e220008000800 */
[----:B------:R-:W0:Y:S01]  /*0080*/  S2R R13, SR_TID.Y ;  /* 0x00000000000d7919 */ /* 0x000e220000002200 */
[----:B------:R-:W3:Y:S02]  /*0090*/  LDCU UR4, c[0x0][0x2f8] ;  /* 0x00005f00ff0477ac */ /* 0x000ee40008000800 */
[----:B---3--:R-:W-:Y:S01]  /*00a0*/  IADD3 R6, P1, PT, R1, UR4, RZ ;  /* 0x0000000401067c10 */ /* 0x008fe2000ff3e0ff */
[----:B-1----:R-:W-:-:S04]  /*00b0*/  IMAD R2, R10, UR6, R12 ;  /* 0x000000060a027c24 */ /* 0x002fc8000f8e020c */
[----:B--2---:R-:W-:Y:S01]  /*00c0*/  IMAD.X R7, RZ, RZ, UR5, P1 ;  /* 0x00000005ff077e24 */ /* 0x004fe200088e06ff */
[----:B------:R-:W-:Y:S01]  /*00d0*/  ISETP.GT.AND P0, PT, R2, 0x3, PT ;  /* 0x000000030200780c */ /* 0x000fe20003f04270 */
[----:B0-----:R-:W-:-:S05]  /*00e0*/  IMAD R3, R11, UR7, R13 ;  /* 0x000000070b037c24 */ /* 0x001fca000f8e020d */
[----:B------:R-:W-:-:S13]  /*00f0*/  ISETP.GT.U32.OR P0, PT, R3, 0x3, P0 ;  /* 0x000000030300780c */ /* 0x000fda0000704470 */
[----:B------:R-:W-:Y:S05]  /*0100*/  @P0 EXIT ;  /* 0x000000000000094d */ /* 0x000fea0003800000 */
[----:B------:R-:W0:Y:S01]  /*0110*/  LDCU UR4, c[0x0][0x380] ;  /* 0x00007000ff0477ac */ /* 0x000e220008000800 */
[----:B------:R-:W-:Y:S01]  /*0120*/  MOV R8, 0x10 ;  /* 0x0000001000087802 */ /* 0x000fe20000000f00 */
[----:B------:R1:W-:Y:S04]  /*0130*/  STL.64 [R1+0x8], R10 ;  /* 0x0000080a01007387 */ /* 0x0003e80000100a00 */
[----:B------:R1:W-:Y:S01]  /*0140*/  STL.64 [R1+0x10], R12 ;  /* 0x0000100c01007387 */ /* 0x0003e20000100a00 */
[----:B------:R-:W2:Y:S03]  /*0150*/  LDC.64 R8, c[0x4][R8] ;  /* 0x0100000008087b82 */ /* 0x000ea60000000a00 */
[----:B------:R1:W-:Y:S04]  /*0160*/  STL.64 [R1], R2 ;  /* 0x0000000201007387 */ /* 0x0003e80000100a00 */
[----:B------:R1:W-:Y:S01]  /*0170*/  STL.64 [R1+0x18], R2 ;  /* 0x0000180201007387 */ /* 0x0003e20000100a00 */
[----:B0-----:R-:W-:Y:S01]  /*0180*/  IMAD R0, R3, UR4, R2 ;  /* 0x0000000403007c24 */ /* 0x001fe2000f8e0202 */
[----:B------:R-:W0:Y:S04]  /*0190*/  LDCU.64 UR4, c[0x4][0x8] ;  /* 0x01000100ff0477ac */ /* 0x000e280008000a00 */
[----:B------:R1:W-:Y:S01]  /*01a0*/  STL [R1+0x20], R0 ;  /* 0x0000200001007387 */ /* 0x0003e20000100800 */
[----:B0-----:R-:W-:Y:S01]  /*01b0*/  MOV R4, UR4 ;  /* 0x0000000400047c02 */ /* 0x001fe20008000f00 */
[----:B-1----:R-:W-:-:S07]  /*01c0*/  IMAD.U32 R5, RZ, RZ, UR5 ;  /* 0x00000005ff057e24 */ /* 0x002fce000f8e00ff */
[----:B------:R-:W-:-:S07]  /*01d0*/  LEPC R20, `(.L_x_25) ;  /* 0x000000001014794e */ /* 0x000fce0000000000 */
[----:B--2---:R-:W-:Y:S05]  /*01e0*/  CALL.ABS.NOINC R8 ;  /* 0x0000000008007343 */ /* 0x004fea0003c00000 */
.L_x_25:
[----:B------:R-:W-:Y:S05]  /*01f0*/  EXIT ;  /* 0x000000000000794d */ /* 0x000fea0003800000 */
.L_x_26:
        /* <DEDUP_REMOVED lines=16> */
.L_x_40:


//--------------------- .text._Z9process1DPfi     --------------------------
	.section	.text._Z9process1DPfi,"ax",@progbits
	.align	128
        .global         _Z9process1DPfi
        .type           _Z9process1DPfi,@function
        .size           _Z9process1DPfi,(.L_x_35 - _Z9process1DPfi)
        .other          _Z9process1DPfi,@"STO_CUDA_ENTRY STV_DEFAULT"
_Z9process1DPfi:
.text._Z9process1DPfi:
[----:B------:R-:W-:Y:S01]  /*0000*/  LDC R1, c[0x0][0x37c] ;  /* 0x0000df00ff017b82 */ /* 0x000fe20000000800 */
[----:B------:R-:W0:Y:S07]  /*0010*/  S2R R0, SR_TID.X ;  /* 0x0000000000007919 */ /* 0x000e2e0000002100 */
[----:B------:R-:W0:Y:S01]  /*0020*/  S2UR UR4, SR_CTAID.X ;  /* 0x00000000000479c3 */ /* 0x000e220000002500 */
[----:B------:R-:W1:Y:S07]  /*0030*/  LDCU UR5, c[0x0][0x388] ;  /* 0x00007100ff0577ac */ /* 0x000e6e0008000800 */
[----:B------:R-:W0:Y:S02]  /*0040*/  LDC R5, c[0x0][0x360] ;  /* 0x0000d800ff057b82 */ /* 0x000e240000000800 */
[----:B0-----:R-:W-:-:S05]  /*0050*/  IMAD R5, R5, UR4, R0 ;  /* 0x0000000405057c24 */ /* 0x001fca000f8e0200 */
[----:B-1----:R-:W-:-:S13]  /*0060*/  ISETP.GE.AND P0, PT, R5, UR5, PT ;  /* 0x0000000505007c0c */ /* 0x002fda000bf06270 */
[----:B------:R-:W-:Y:S05]  /*0070*/  @P0 EXIT ;  /* 0x000000000000094d */ /* 0x000fea0003800000 */
[----:B------:R-:W0:Y:S01]  /*0080*/  LDC.64 R2, c[0x0][0x380] ;  /* 0x0000e000ff027b82 */ /* 0x000e220000000a00 */
[----:B------:R-:W1:Y:S01]  /*0090*/  LDCU.64 UR4, c[0x0][0x358] ;  /* 0x00006b00ff0477ac */ /* 0x000e620008000a00 */
[----:B0-----:R-:W-:-:S05]  /*00a0*/  IMAD.WIDE R2, R5, 0x4, R2 ;  /* 0x0000000405027825 */ /* 0x001fca00078e0202 */
[----:B-1----:R-:W2:Y:S01]  /*00b0*/  LDG.E R0, desc[UR4][R2.64] ;  /* 0x0000000402007981 */ /* 0x002ea2000c1e1900 */
[----:B------:R-:W-:Y:S01]  /*00c0*/  BSSY.RECONVERGENT B0, `(.L_x_27) ;  /* 0x000000e000007945 */ /* 0x000fe20003800200 */
[----:B--2---:R-:W-:-:S04]  /*00d0*/  FFMA R0, R0, R0, 1 ;  /* 0x3f80000000007423 */ /* 0x004fc80000000000 */
[----:B------:R0:W1:Y:S01]  /*00e0*/  MUFU.RSQ R5, R0 ;  /* 0x0000000000057308 */ /* 0x0000620000001400 */
[----:B------:R-:W-:-:S04]  /*00f0*/  IADD3 R4, PT, PT, R0, -0xd000000, RZ ;  /* 0xf300000000047810 */ /* 0x000fc80007ffe0ff */
[----:B------:R-:W-:-:S13]  /*0100*/  ISETP.GT.U32.AND P0, PT, R4, 0x727fffff, PT ;  /* 0x727fffff0400780c */ /* 0x000fda0003f04070 */
[----:B01----:R-:W-:Y:S05]  /*0110*/  @!P0 BRA `(.L_x_28) ;  /* 0x0000000000108947 */ /* 0x003fea0003800000 */
[----:B------:R-:W-:-:S07]  /*0120*/  MOV R9, 0x140 ;  /* 0x0000014000097802 */ /* 0x000fce0000000f00 */
[----:B------:R-:W-:Y:S05]  /*0130*/  CALL.REL.NOINC `($__internal_1_$__cuda_sm20_sqrt_rn_f32_slowpath) ;  /* 0x0000000000247944 */ /* 0x000fea0003c00000 */
[----:B------:R-:W-:Y:S01]  /*0140*/  MOV R5, R0 ;  /* 0x0000000000057202 */ /* 0x000fe20000000f00 */
[----:B------:R-:W-:Y:S06]  /*0150*/  BRA `(.L_x_29) ;  /* 0x0000000000107947 */ /* 0x000fec0003800000 */
.L_x_28:
[----:B------:R-:W-:Y:S01]  /*0160*/  FMUL.FTZ R7, R0, R5 ;  /* 0x0000000500077220 */ /* 0x000fe20000410000 */
[----:B------:R-:W-:-:S03]  /*0170*/  FMUL.FTZ R5, R5, 0.5 ;  /* 0x3f00000005057820 */ /* 0x000fc60000410000 */
[----:B------:R-:W-:-:S04]  /*0180*/  FFMA R0, -R7, R7, R0 ;  /* 0x0000000707007223 */ /* 0x000fc80000000100 */
[----:B------:R-:W-:-:S07]  /*0190*/  FFMA R5, R0, R5, R7 ;  /* 0x0000000500057223 */ /* 0x000fce0000000007 */
.L_x_29:
[----:B------:R-:W-:Y:S05]  /*01a0*/  BSYNC.RECONVERGENT B0 ;  /* 0x0000000000007941 */ /* 0x000fea0003800200 */
.L_x_27:
[----:B------:R-:W-:Y:S01]  /*01b0*/  STG.E desc[UR4][R2.64], R5 ;  /* 0x0000000502007986 */ /* 0x000fe2000c101904 */
[----:B------:R-:W-:Y:S05]  /*01c0*/  EXIT ;  /* 0x000000000000794d */ /* 0x000fea0003800000 */
        .weak           $__internal_1_$__cuda_sm20_sqrt_rn_f32_slowpath
        .type           $__internal_1_$__cuda_sm20_sqrt_rn_f32_slowpath,@function
        .size           $__internal_1_$__cuda_sm20_sqrt_rn_f32_slowpath,(.L_x_35 - $__internal_1_$__cuda_sm20_sqrt_rn_f32_slowpath)
$__internal_1_$__cuda_sm20_sqrt_rn_f32_slowpath:
[----:B------:R-:W-:-:S13]  /*01d0*/  LOP3.LUT P0, RZ, R0, 0x7fffffff, RZ, 0xc0, !PT ;  /* 0x7fffffff00ff7812 */ /* 0x000fda000780c0ff */
[----:B------:R-:W-:Y:S01]  /*01e0*/  @!P0 MOV R4, R0 ;  /* 0x0000000000048202 */ /* 0x000fe20000000f00 */
[----:B------:R-:W-:Y:S06]  /*01f0*/  @!P0 BRA `(.L_x_30) ;  /* 0x0000000000408947 */ /* 0x000fec0003800000 */
[----:B------:R-:W-:-:S13]  /*0200*/  FSETP.GEU.FTZ.AND P0, PT, R0, RZ, PT ;  /* 0x000000ff0000720b */ /* 0x000fda0003f1e000 */
[----:B------:R-:W-:Y:S01]  /*0210*/  @!P0 MOV R4, 0x7fffffff ;  /* 0x7fffffff00048802 */ /* 0x000fe20000000f00 */
[----:B------:R-:W-:Y:S06]  /*0220*/  @!P0 BRA `(.L_x_30) ;  /* 0x0000000000348947 */ /* 0x000fec0003800000 */
[----:B------:R-:W-:-:S13]  /*0230*/  FSETP.GTU.FTZ.AND P0, PT, |R0|, +INF , PT ;  /* 0x7f8000000000780b */ /* 0x000fda0003f1c200 */
[----:B------:R-:W-:Y:S01]  /*0240*/  @P0 FADD.FTZ R4, R0, 1 ;  /* 0x3f80000000040421 */ /* 0x000fe20000010000 */
[----:B------:R-:W-:Y:S06]  /*0250*/  @P0 BRA `(.L_x_30) ;  /* 0x0000000000280947 */ /* 0x000fec0003800000 */
[----:B------:R-:W-:-:S13]  /*0260*/  FSETP.NEU.FTZ.AND P0, PT, |R0|, +INF , PT ;  /* 0x7f8000000000780b */ /* 0x000fda0003f1d200 */
[----:B------:R-:W-:-:S04]  /*0270*/  @P0 FFMA R5, R0, 1.84467440737095516160e+19, RZ ;  /* 0x5f80000000050823 */ /* 0x000fc800000000ff */
[----:B------:R-:W0:Y:S02]  /*0280*/  @P0 MUFU.RSQ R4, R5 ;  /* 0x0000000500040308 */ /* 0x000e240000001400 */
[----:B0-----:R-:W-:Y:S01]  /*0290*/  @P0 FMUL.FTZ R6, R5, R4 ;  /* 0x0000000405060220 */ /* 0x001fe20000410000 */
[----:B------:R-:W-:Y:S01]  /*02a0*/  @P0 FMUL.FTZ R8, R4, 0.5 ;  /* 0x3f00000004080820 */ /* 0x000fe20000410000 */
[----:B------:R-:W-:Y:S02]  /*02b0*/  @!P0 MOV R4, R0 ;  /* 0x0000000000048202 */ /* 0x000fe40000000f00 */
[----:B------:R-:W-:-:S04]  /*02c0*/  @P0 FADD.FTZ R7, -R6, -RZ ;  /* 0x800000ff06070221 */ /* 0x000fc80000010100 */
[----:B------:R-:W-:-:S04]  /*02d0*/  @P0 FFMA R7, R6, R7, R5 ;  /* 0x0000000706070223 */ /* 0x000fc80000000005 */
[----:B------:R-:W-:-:S04]  /*02e0*/  @P0 FFMA R7, R7, R8, R6 ;  /* 0x0000000807070223 */ /* 0x000fc80000000006 */
[----:B------:R-:W-:-:S07]  /*02f0*/  @P0 FMUL.FTZ R4, R7, 2.3283064365386962891e-10 ;  /* 0x2f80000007040820 */ /* 0x000fce0000410000 */
.L_x_30:
[----:B------:R-:W-:Y:S01]  /*0300*/  HFMA2 R5, -RZ, RZ, 0, 0 ;  /* 0x00000000ff057431 */ /* 0x000fe200000001ff */
[----:B------:R-:W-:Y:S02]  /*0310*/  MOV R0, R4 ;  /* 0x0000000400007202 */ /* 0x000fe40000000f00 */
[----:B------:R-:W-:-:S04]  /*0320*/  MOV R4, R9 ;  /* 0x0000000900047202 */ /* 0x000fc80000000f00 */
[----:B------:R-:W-:Y:S05]  /*0330*/  RET.REL.NODEC R4 `(_Z9process1DPfi) ;  /* 0xfffffffc04307950 */ /* 0x000fea0003c3ffff */
.L_x_31:
        /* <DEDUP_REMOVED lines=12> */
.L_x_35:


//--------------------- .text._Z11print1DInfoi    --------------------------
	.section	.text._Z11print1DInfoi,"ax",@progbits
	.align	128
        .global         _Z11print1DInfoi
        .type           _Z11print1DInfoi,@function
        .size           _Z11print1DInfoi,(.L_x_42 - _Z11print1DInfoi)
        .other          _Z11print1DInfoi,@"STO_CUDA_ENTRY STV_DEFAULT"
_Z11print1DInfoi:
.text._Z11print1DInfoi:
[----:B------:R-:W0:Y:S01]  /*0000*/  LDC R1, c[0x0][0x37c] ;  /* 0x0000df00ff017b82 */ /* 0x000e220000000800 */
[----:B------:R-:W1:Y:S01]  /*0010*/  S2R R10, SR_TID.X ;  /* 0x00000000000a7919 */ /* 0x000e620000002100 */
[----:B------:R-:W2:Y:S06]  /*0020*/  LDCU UR5, c[0x0][0x2fc] ;  /* 0x00005f80ff0577ac */ /* 0x000eac0008000800 */
[----:B------:R-:W1:Y:S01]  /*0030*/  LDC R13, c[0x0][0x360] ;  /* 0x0000d800ff0d7b82 */ /* 0x000e620000000800 */
[----:B0-----:R-:W-:Y:S01]  /*0040*/  VIADD R1, R1, 0xffffffe8 ;  /* 0xffffffe801017836 */ /* 0x001fe20000000000 */
[----:B------:R-:W1:Y:S01]  /*0050*/  S2R R3, SR_CTAID.X ;  /* 0x0000000000037919 */ /* 0x000e620000002500 */
[----:B------:R-:W0:Y:S03]  /*0060*/  LDCU UR4, c[0x0][0x2f8] ;  /* 0x00005f00ff0477ac */ /* 0x000e260008000800 */
[----:B0-----:R-:W-:-:S05]  /*0070*/  IADD3 R6, P1, PT, R1, UR4, RZ ;  /* 0x0000000401067c10 */ /* 0x001fca000ff3e0ff */
[----:B--2---:R-:W-:Y:S02]  /*0080*/  IMAD.X R7, RZ, RZ, UR5, P1 ;  /* 0x00000005ff077e24 */ /* 0x004fe400088e06ff */
[----:B-1----:R-:W-:-:S05]  /*0090*/  IMAD R2, R3, R13, R10 ;  /* 0x0000000d03027224 */ /* 0x002fca00078e020a */
[----:B------:R-:W-:-:S13]  /*00a0*/  ISETP.GT.U32.AND P0, PT, R2, 0x13, PT ;  /* 0x000000130200780c */ /* 0x000fda0003f04070 */
[----:B------:R-:W-:Y:S05]  /*00b0*/  @P0 EXIT ;  /* 0x000000000000094d */ /* 0x000fea0003800000 */
[----:B------:R-:W0:Y:S01]  /*00c0*/  LDC R12, c[0x0][0x370] ;  /* 0x0000dc00ff0c7b82 */ /* 0x000e220000000800 */
[----:B------:R-:W-:Y:S01]  /*00d0*/  MOV R11, R2 ;  /* 0x00000002000b7202 */ /* 0x000fe20000000f00 */
[----:B------:R1:W-:Y:S01]  /*00e0*/  STL.64 [R1], R2 ;  /* 0x0000000201007387 */ /* 0x0003e20000100a00 */
[----:B------:R-:W-:Y:S01]  /*00f0*/  MOV R0, 0x10 ;  /* 0x0000001000007802 */ /* 0x000fe20000000f00 */
[----:B------:R-:W2:Y:S02]  /*0100*/  LDCU.64 UR4, c[0x4][URZ] ;  /* 0x01000000ff0477ac */ /* 0x000ea40008000a00 */
[----:B------:R1:W-:Y:S02]  /*0110*/  STL.64 [R1+0x8], R10 ;  /* 0x0000080a01007387 */ /* 0x0003e40000100a00 */
[----:B------:R1:W3:Y:S01]  /*0120*/  LDC.64 R8, c[0x4][R0] ;  /* 0x0100000000087b82 */ /* 0x0002e20000000a00 */
[----:B--2---:R-:W-:Y:S01]  /*0130*/  IMAD.U32 R4, RZ, RZ, UR4 ;  /* 0x00000004ff047e24 */ /* 0x004fe2000f8e00ff */
[----:B------:R-:W-:Y:S01]  /*0140*/  MOV R5, UR5 ;  /* 0x0000000500057c02 */ /* 0x000fe20008000f00 */
[----:B0-----:R1:W-:Y:S06]  /*0150*/  STL.64 [R1+0x10], R12 ;  /* 0x0000100c01007387 */ /* 0x0013ec0000100a00 */
[----:B------:R-:W-:-:S07]  /*0160*/  LEPC R20, `(.L_x_32) ;  /* 0x000000001014794e */ /* 0x000fce0000000000 */
[----:B-1-3--:R-:W-:Y:S05]  /*0170*/  CALL.ABS.NOINC R8 ;  /* 0x0000000008007343 */ /* 0x00afea0003c00000 */
.L_x_32:
[----:B------:R-:W-:Y:S05]  /*0180*/  EXIT ;  /* 0x000000000000794d */ /* 0x000fea0003800000 */
.L_x_33:
        /* <DEDUP_REMOVED lines=15> */
.L_x_42:


//--------------------- .nv.global.init           --------------------------
	.section	.nv.global.init,"aw",@progbits
.nv.global.init:
	.type		$str$1,@object
	.size		$str$1,($str - $str$1)
$str$1:
        /*0000*/ 	.byte	0x54, 0x68, 0x72, 0x65, 0x61, 0x64, 0x5b, 0x25, 0x32, 0x64, 0x2c, 0x25, 0x32, 0x64, 0x5d, 0x3a
        /*0010*/ 	.byte	0x20, 0x42, 0x6c, 0x6f, 0x63, 0x6b, 0x28, 0x25, 0x64, 0x2c, 0x25, 0x64, 0x29, 0x20, 0x4c, 0x6f
        /*0020*/ 	.byte	0x63, 0x61, 0x6c, 0x28, 0x25, 0x64, 0x2c, 0x25, 0x64, 0x29, 0x20, 0x47, 0x6c, 0x6f, 0x62, 0x61
        /*0030*/ 	.byte	0x6c, 0x28, 0x25, 0x64, 0x2c, 0x25, 0x64, 0x29, 0x20, 0x49, 0x64, 0x78, 0x3d, 0x25, 0x64, 0x0a
        /*0040*/ 	.byte	0x00
	.type		$str,@object
	.size		$str,(.L_0 - $str)
$str:
        /*0041*/ 	.byte	0x54, 0x68, 0x72, 0x65, 0x61, 0x64, 0x5b, 0x25, 0x32, 0x64, 0x5d, 0x3a, 0x20, 0x42, 0x6c, 0x6f
        /*0051*/ 	.byte	0x63, 0x6b, 0x3d, 0x25, 0x64, 0x2c, 0x20, 0x4c, 0x6f, 0x63, 0x61, 0x6c, 0x49, 0x44, 0x3d, 0x25
        /*0061*/ 	.byte	0x64, 0x2c, 0x20, 0x47, 0x6c, 0x6f, 0x62, 0x61, 0x6c, 0x49, 0x44, 0x3d, 0x25, 0x64, 0x2c, 0x20
        /*0071*/ 	.byte	0x47, 0x72, 0x69, 0x64, 0x53, 0x69, 0x7a, 0x65, 0x3d, 0x25, 0x64, 0x2c, 0x20, 0x42, 0x6c, 0x6f
        /*0081*/ 	.byte	0x63, 0x6b, 0x53, 0x69, 0x7a, 0x65, 0x3d, 0x25, 0x64, 0x0a, 0x00
.L_0:


//--------------------- .nv.shared.reserved.0     --------------------------
	.section	.nv.shared.reserved.0,"aw",@nobits
	.weak		__nv_reservedSMEM_offset_0_alias
	.size		__nv_reservedSMEM_offset_0_alias, 0, 64
	.other		__nv_reservedSMEM_offset_0_alias,@"STO_CUDA_RESERVED_SHARED STV_DEFAULT"
__nv_reservedSMEM_offset_0_alias:
	.zero		0
	.zero		64


//--------------------- .nv.constant0._Z15matrixMulSimplePfS_S_i --------------------------
	.section	.nv.constant0._Z15matrixMulSimplePfS_S_i,"a",@progbits
	.sectionflags	@""
	.align	4
.nv.constant0._Z15matrixMulSimplePfS_S_i:
	.zero		924


//--------------------- .nv.constant0._Z9process3DPfiii --------------------------
	.section	.nv.constant0._Z9process3DPfiii,"a",@progbits
	.sectionflags	@""
	.align	4
.nv.constant0._Z9process3DPfiii:
	.zero		916


//--------------------- .nv.constant0._Z11matrixAdd2DPfS_S_ii --------------------------
	.section	.nv.constant0._Z11matrixAdd2DPfS_S_ii,"a",@progbits
	.sectionflags	@""
	.align	4
.nv.constant0._Z11matrixAdd2DPfS_S_ii:
	.zero		928


//--------------------- .nv.constant0._Z14rgbToGrayscalePhS_ii --------------------------
	.section	.nv.constant0._Z14rgbToGrayscalePhS_ii,"a",@progbits
	.sectionflags	@""
	.align	4
.nv.constant0._Z14rgbToGrayscalePhS_ii:
	.zero		920


//--------------------- .nv.constant0._Z11print2DInfoii --------------------------
	.section	.nv.constant0._Z11print2DInfoii,"a",@progbits
	.sectionflags	@""
	.align	4
.nv.constant0._Z11print2DInfoii:
	.zero		904


//--------------------- .nv.constant0._Z9process1DPfi --------------------------
	.section	.nv.constant0._Z9process1DPfi,"a",@progbits
	.sectionflags	@""
	.align	4
.nv.constant0._Z9process1DPfi:
	.zero		908


//--------------------- .nv.constant0._Z11print1DInfoi --------------------------
	.section	.nv.constant0._Z11print1DInfoi,"a",@progbits
	.sectionflags	@""
	.align	4
.nv.constant0._Z11print1DInfoi:
	.zero		900


//--------------------- SYMBOLS --------------------------

	.type		.nv.reservedSmem.offset0,@object
	.size		.nv.reservedSmem.offset0,0x4
	.type		vprintf,@function
